	.target	sm_90a

	.elftype	@"ET_EXEC"


//--------------------- .note.nv.tkinfo           --------------------------
	.section	.note.nv.tkinfo,"",@"SHT_NOTE"
	.sectionflags	@"SHF_NOTE_NV_TKINFO"
	.tkinfo
        /*0018*/ 	.word	0x00000002
        /*0030*/ 	.string	""
        /*0030*/ 	.string	"ptxas"
        /*0030*/ 	.string	"Cuda compilation tools, release 13.0, V13.0.88"
        /*0030*/ 	.string	"Build cuda_13.0.r13.0/compiler.36424714_0"
        /*0030*/ 	.string	"-arch sm_90a -m 64 "



//--------------------- .note.nv.cuinfo           --------------------------
	.section	.note.nv.cuinfo,"",@"SHT_NOTE"
	.sectionflags	@"SHF_NOTE_NV_CUINFO"
        /*0018*/ 	.short	0x0002
        /*001a*/ 	.short	0x005a
        /*001c*/ 	.short	0x0082
	.zero		2


//--------------------- .nv.info                  --------------------------
	.section	.nv.info,"",@"SHT_CUDA_INFO"
	.align	4


	//----- nvinfo : EIATTR_REGCOUNT
	.align		4
        /*0000*/ 	.byte	0x04, 0x2f
        /*0002*/ 	.short	(.L_15 - .L_14)
	.align		4
.L_14:
        /*0004*/ 	.word	index@(_ZN7cutlass13device_kernelINS_4gemm6kernel13GemmUniversalIN4cute5tupleIJiiiiEEENS1_10collective13CollectiveMmaINS1_34MainloopSm90TmaGmmaWarpSpecializedILi7ENS5_IJNS4_1CILi2EEESB_NSA_ILi1EEEEEENS1_35KernelTmaWarpSpecializedCooperativeEEENS5_IJNSA_ILi128EEESG_SG_EEEaNS5_IJlSC_lEEEaSI_NS4_8TiledMMAINS4_8MMA_AtomIJNS4_4SM904GMMA27MMA_64x128x32_S32S8S8_SS_TNEEEENS4_6LayoutINS5_IJSB_SC_SC_EEENS5_IJSC_NSA_ILi0EEESR_EEEEENS5_IJNS4_10UnderscoreESU_SU_EEEEENS4_23SM90_TMA_LOAD_MULTICASTENS4_14ComposedLayoutINS4_7SwizzleILi3ELi4ELi3EEENS4_18smem_ptr_flag_bitsILi8EEENSP_INS5_IJNSA_ILi8EEESG_EEENS5_IJSG_SC_EEEEEEEvNS4_8identityESX_S17_vS18_EENS_8epilogue10collective6detail29Sm90TmaWarpSpecializedAdapterINS1B_15DefaultEpilogueIaSI_SI_NS1A_6thread17LinearCombinationIaLi1EiiLNS1F_9ScaleType4KindE0ELNS_15FloatRoundStyleE2EaEENS1_15EpilogueDefaultEEEEEvvEEEEvNT_6ParamsE)
        /*0008*/ 	.word	0x000000a8


	//----- nvinfo : EIATTR_FRAME_SIZE
	.align		4
.L_15:
        /*000c*/ 	.byte	0x04, 0x11
        /*000e*/ 	.short	(.L_17 - .L_16)
	.align		4
.L_16:
        /*0010*/ 	.word	index@(_ZN7cutlass13device_kernelINS_4gemm6kernel13GemmUniversalIN4cute5tupleIJiiiiEEENS1_10collective13CollectiveMmaINS1_34MainloopSm90TmaGmmaWarpSpecializedILi7ENS5_IJNS4_1CILi2EEESB_NSA_ILi1EEEEEENS1_35KernelTmaWarpSpecializedCooperativeEEENS5_IJNSA_ILi128EEESG_SG_EEEaNS5_IJlSC_lEEEaSI_NS4_8TiledMMAINS4_8MMA_AtomIJNS4_4SM904GMMA27MMA_64x128x32_S32S8S8_SS_TNEEEENS4_6LayoutINS5_IJSB_SC_SC_EEENS5_IJSC_NSA_ILi0EEESR_EEEEENS5_IJNS4_10UnderscoreESU_SU_EEEEENS4_23SM90_TMA_LOAD_MULTICASTENS4_14ComposedLayoutINS4_7SwizzleILi3ELi4ELi3EEENS4_18smem_ptr_flag_bitsILi8EEENSP_INS5_IJNSA_ILi8EEESG_EEENS5_IJSG_SC_EEEEEEEvNS4_8identityESX_S17_vS18_EENS_8epilogue10collective6detail29Sm90TmaWarpSpecializedAdapterINS1B_15DefaultEpilogueIaSI_SI_NS1A_6thread17LinearCombinationIaLi1EiiLNS1F_9ScaleType4KindE0ELNS_15FloatRoundStyleE2EaEENS1_15EpilogueDefaultEEEEEvvEEEEvNT_6ParamsE)
        /*0014*/ 	.word	0x00000000


	//----- nvinfo : EIATTR_MIN_STACK_SIZE
	.align		4
.L_17:
        /*0018*/ 	.byte	0x04, 0x12
        /*001a*/ 	.short	(.L_19 - .L_18)
	.align		4
.L_18:
        /*001c*/ 	.word	index@(_ZN7cutlass13device_kernelINS_4gemm6kernel13GemmUniversalIN4cute5tupleIJiiiiEEENS1_10collective13CollectiveMmaINS1_34MainloopSm90TmaGmmaWarpSpecializedILi7ENS5_IJNS4_1CILi2EEESB_NSA_ILi1EEEEEENS1_35KernelTmaWarpSpecializedCooperativeEEENS5_IJNSA_ILi128EEESG_SG_EEEaNS5_IJlSC_lEEEaSI_NS4_8TiledMMAINS4_8MMA_AtomIJNS4_4SM904GMMA27MMA_64x128x32_S32S8S8_SS_TNEEEENS4_6LayoutINS5_IJSB_SC_SC_EEENS5_IJSC_NSA_ILi0EEESR_EEEEENS5_IJNS4_10UnderscoreESU_SU_EEEEENS4_23SM90_TMA_LOAD_MULTICASTENS4_14ComposedLayoutINS4_7SwizzleILi3ELi4ELi3EEENS4_18smem_ptr_flag_bitsILi8EEENSP_INS5_IJNSA_ILi8EEESG_EEENS5_IJSG_SC_EEEEEEEvNS4_8identityESX_S17_vS18_EENS_8epilogue10collective6detail29Sm90TmaWarpSpecializedAdapterINS1B_15DefaultEpilogueIaSI_SI_NS1A_6thread17LinearCombinationIaLi1EiiLNS1F_9ScaleType4KindE0ELNS_15FloatRoundStyleE2EaEENS1_15EpilogueDefaultEEEEEvvEEEEvNT_6ParamsE)
        /*0020*/ 	.word	0x00000000
.L_19:


//--------------------- .nv.compat                --------------------------
	.section	.nv.compat,"",@"SHT_CUDA_COMPAT_INFO"
	.align	4
        /*0000*/ 	.byte	0x02, 0x09, 0x01, 0x00, 0x02, 0x02, 0x04, 0x00, 0x02, 0x05, 0x05, 0x00, 0x03, 0x07, 0x01, 0x01
        /*0010*/ 	.byte	0x02, 0x03, 0x01, 0x00, 0x02, 0x06, 0x01, 0x00, 0x04, 0x0b, 0x08, 0x00, 0x00, 0x00, 0x00, 0x00
        /*0020*/ 	.byte	0x00, 0x00, 0x00, 0x00


//--------------------- .nv.info._ZN7cutlass13device_kernelINS_4gemm6kernel13GemmUniversalIN4cute5tupleIJiiiiEEENS1_10collective13CollectiveMmaINS1_34MainloopSm90TmaGmmaWarpSpecializedILi7ENS5_IJNS4_1CILi2EEESB_NSA_ILi1EEEEEENS1_35KernelTmaWarpSpecializedCooperativeEEENS5_IJNSA_ILi128EEESG_SG_EEEaNS5_IJlSC_lEEEaSI_NS4_8TiledMMAINS4_8MMA_AtomIJNS4_4SM904GMMA27MMA_64x128x32_S32S8S8_SS_TNEEEENS4_6LayoutINS5_IJSB_SC_SC_EEENS5_IJSC_NSA_ILi0EEESR_EEEEENS5_IJNS4_10UnderscoreESU_SU_EEEEENS4_23SM90_TMA_LOAD_MULTICASTENS4_14ComposedLayoutINS4_7SwizzleILi3ELi4ELi3EEENS4_18smem_ptr_flag_bitsILi8EEENSP_INS5_IJNSA_ILi8EEESG_EEENS5_IJSG_SC_EEEEEEEvNS4_8identityESX_S17_vS18_EENS_8epilogue10collective6detail29Sm90TmaWarpSpecializedAdapterINS1B_15DefaultEpilogueIaSI_SI_NS1A_6thread17LinearCombinationIaLi1EiiLNS1F_9ScaleType4KindE0ELNS_15FloatRoundStyleE2EaEENS1_15EpilogueDefaultEEEEEvvEEEEvNT_6ParamsE --------------------------
	.section	.nv.info._ZN7cutlass13device_kernelINS_4gemm6kernel13GemmUniversalIN4cute5tupleIJiiiiEEENS1_10collective13CollectiveMmaINS1_34MainloopSm90TmaGmmaWarpSpecializedILi7ENS5_IJNS4_1CILi2EEESB_NSA_ILi1EEEEEENS1_35KernelTmaWarpSpecializedCooperativeEEENS5_IJNSA_ILi128EEESG_SG_EEEaNS5_IJlSC_lEEEaSI_NS4_8TiledMMAINS4_8MMA_AtomIJNS4_4SM904GMMA27MMA_64x128x32_S32S8S8_SS_TNEEEENS4_6LayoutINS5_IJSB_SC_SC_EEENS5_IJSC_NSA_ILi0EEESR_EEEEENS5_IJNS4_10UnderscoreESU_SU_EEEEENS4_23SM90_TMA_LOAD_MULTICASTENS4_14ComposedLayoutINS4_7SwizzleILi3ELi4ELi3EEENS4_18smem_ptr_flag_bitsILi8EEENSP_INS5_IJNSA_ILi8EEESG_EEENS5_IJSG_SC_EEEEEEEvNS4_8identityESX_S17_vS18_EENS_8epilogue10collective6detail29Sm90TmaWarpSpecializedAdapterINS1B_15DefaultEpilogueIaSI_SI_NS1A_6thread17LinearCombinationIaLi1EiiLNS1F_9ScaleType4KindE0ELNS_15FloatRoundStyleE2EaEENS1_15EpilogueDefaultEEEEEvvEEEEvNT_6ParamsE,"",@"SHT_CUDA_INFO"
	.sectionflags	@""
	.align	4


	//----- nvinfo : EIATTR_CUDA_API_VERSION
	.align		4
        /*0000*/ 	.byte	0x04, 0x37
        /*0002*/ 	.short	(.L_21 - .L_20)
.L_20:
        /*0004*/ 	.word	0x00000082


	//----- nvinfo : EIATTR_KPARAM_INFO
	.align		4
.L_21:
        /*0008*/ 	.byte	0x04, 0x17
        /*000a*/ 	.short	(.L_23 - .L_22)
.L_22:
        /*000c*/ 	.word	0x00000000
        /*0010*/ 	.short	0x0000
        /*0012*/ 	.short	0x0070
        /*0014*/ 	.byte	0x00, 0xf0, 0x01, 0x10


	//----- nvinfo : EIATTR_SPARSE_MMA_MASK
	.align		4
.L_23:
        /*0018*/ 	.byte	0x03, 0x50
        /*001a*/ 	.short	0x0000


	//----- nvinfo : EIATTR_MAXREG_COUNT
	.align		4
        /*001c*/ 	.byte	0x03, 0x1b
        /*001e*/ 	.short	0x00a8


	//----- nvinfo : EIATTR_NUM_BARRIERS
	.align		4
        /*0020*/ 	.byte	0x02, 0x4c
        /*0022*/ 	.byte	0x01
	.zero		1


	//----- nvinfo : EIATTR_EXTERNS
	.align		4
        /*0024*/ 	.byte	0x04, 0x0f
        /*0026*/ 	.short	(.L_25 - .L_24)


	//   ....[0]....
	.align		4
.L_24:
        /*0028*/ 	.word	index@(__assertfail)


	//----- nvinfo : EIATTR_MERCURY_ISA_VERSION
	.align		4
.L_25:
        /*002c*/ 	.byte	0x03, 0x5f
        /*002e*/ 	.short	0x0101


	//----- nvinfo : EIATTR_INT_WARP_WIDE_INSTR_OFFSETS
	.align		4
        /*0030*/ 	.byte	0x04, 0x31
        /*0032*/ 	.short	(.L_27 - .L_26)


	//   ....[0]....
.L_26:
        /*0034*/ 	.word	0x000004b0


	//   ....[1]....
        /*0038*/ 	.word	0x00000620


	//   ....[2]....
        /*003c*/ 	.word	0x000006e0


	//----- nvinfo : EIATTR_COOP_GROUP_MASK_REGIDS
	.align		4
.L_27:
        /*0040*/ 	.byte	0x04, 0x29
        /*0042*/ 	.short	(.L_29 - .L_28)


	//   ....[0]....
.L_28:
        /*0044*/ 	.word	0xffffffff


	//   ....[1]....
        /*0048*/ 	.word	0xffffffff


	//   ....[2]....
        /*004c*/ 	.word	0xffffffff


	//   ....[3]....
        /*0050*/ 	.word	0xffffffff


	//   ....[4]....
        /*0054*/ 	.word	0xffffffff


	//   ....[5]....
        /*0058*/ 	.word	0xffffffff


	//----- nvinfo : EIATTR_COOP_GROUP_INSTR_OFFSETS
	.align		4
.L_29:
        /*005c*/ 	.byte	0x04, 0x28
        /*005e*/ 	.short	(.L_31 - .L_30)


	//   ....[0]....
.L_30:
        /*0060*/ 	.word	0x00000060


	//   ....[1]....
        /*0064*/ 	.word	0x00000070


	//   ....[2]....
        /*0068*/ 	.word	0x00000130


	//   ....[3]....
        /*006c*/ 	.word	0x00000330


	//   ....[4]....
        /*0070*/ 	.word	0x00000860


	//   ....[5]....
        /*0074*/ 	.word	0x000014b0


	//----- nvinfo : EIATTR_REG_RECONFIG
	.align		4
.L_31:
        /*0078*/ 	.byte	0x01, 0x54
	.zero		2


	//----- nvinfo : EIATTR_SYSCALL_OFFSETS
	.align		4
        /*007c*/ 	.byte	0x04, 0x46
        /*007e*/ 	.short	(.L_33 - .L_32)


	//   ....[0]....
.L_32:
        /*0080*/ 	.word	0x000016a0


	//----- nvinfo : EIATTR_MBARRIER_INSTR_OFFSETS
	.align		4
.L_33:
        /*0084*/ 	.byte	0x04, 0x39
        /*0086*/ 	.short	(.L_35 - .L_34)


	//   ....[0]....
.L_34:
        /*0088*/ 	.word	0x00000230
        /*008c*/ 	.word	0x000000ff
        /*0090*/ 	.word	0x00000000
        /*0094*/ 	.short	0x0100
        /*0096*/ 	.byte	0x08
	.zero		1


	//   ....[1]....
        /*0098*/ 	.word	0x00000240
        /*009c*/ 	.word	0x000000ff
        /*00a0*/ 	.word	0x00000038
        /*00a4*/ 	.short	0x0100
        /*00a6*/ 	.byte	0x08
	.zero		1


	//   ....[2]....
        /*00a8*/ 	.word	0x00000250
        /*00ac*/ 	.word	0x000000ff
        /*00b0*/ 	.word	0x00000008
        /*00b4*/ 	.short	0x0100
        /*00b6*/ 	.byte	0x08
	.zero		1


	//   ....[3]....
        /*00b8*/ 	.word	0x00000260
        /*00bc*/ 	.word	0x000000ff
        /*00c0*/ 	.word	0x00000040
        /*00c4*/ 	.short	0x0100
        /*00c6*/ 	.byte	0x08
	.zero		1


	//   ....[4]....
        /*00c8*/ 	.word	0x00000270
        /*00cc*/ 	.word	0x000000ff
        /*00d0*/ 	.word	0x00000010
        /*00d4*/ 	.short	0x0100
        /*00d6*/ 	.byte	0x08
	.zero		1


	//   ....[5]....
        /*00d8*/ 	.word	0x00000280
        /*00dc*/ 	.word	0x000000ff
        /*00e0*/ 	.word	0x00000048
        /*00e4*/ 	.short	0x0100
        /*00e6*/ 	.byte	0x08
	.zero		1


	//   ....[6]....
        /*00e8*/ 	.word	0x00000290
        /*00ec*/ 	.word	0x000000ff
        /*00f0*/ 	.word	0x00000018
        /*00f4*/ 	.short	0x0100
        /*00f6*/ 	.byte	0x08
	.zero		1


	//   ....[7]....
        /*00f8*/ 	.word	0x000002a0
        /*00fc*/ 	.word	0x000000ff
        /*0100*/ 	.word	0x00000050
        /*0104*/ 	.short	0x0100
        /*0106*/ 	.byte	0x08
	.zero		1


	//   ....[8]....
        /*0108*/ 	.word	0x000002b0
        /*010c*/ 	.word	0x000000ff
        /*0110*/ 	.word	0x00000020
        /*0114*/ 	.short	0x0100
        /*0116*/ 	.byte	0x08
	.zero		1


	//   ....[9]....
        /*0118*/ 	.word	0x000002c0
        /*011c*/ 	.word	0x000000ff
        /*0120*/ 	.word	0x00000058
        /*0124*/ 	.short	0x0100
        /*0126*/ 	.byte	0x08
	.zero		1


	//   ....[10]....
        /*0128*/ 	.word	0x000002d0
        /*012c*/ 	.word	0x000000ff
        /*0130*/ 	.word	0x00000028
        /*0134*/ 	.short	0x0100
        /*0136*/ 	.byte	0x08
	.zero		1


	//   ....[11]....
        /*0138*/ 	.word	0x000002e0
        /*013c*/ 	.word	0x000000ff
        /*0140*/ 	.word	0x00000060
        /*0144*/ 	.short	0x0100
        /*0146*/ 	.byte	0x08
	.zero		1


	//   ....[12]....
        /*0148*/ 	.word	0x000002f0
        /*014c*/ 	.word	0x000000ff
        /*0150*/ 	.word	0x00000030
        /*0154*/ 	.short	0x0100
        /*0156*/ 	.byte	0x08
	.zero		1


	//   ....[13]....
        /*0158*/ 	.word	0x00000300
        /*015c*/ 	.word	0x000000ff
        /*0160*/ 	.word	0x00000068
        /*0164*/ 	.short	0x0100
        /*0166*/ 	.byte	0x08
	.zero		1


	//   ....[14]....
        /*0168*/ 	.word	0x00000770
        /*016c*/ 	.word	0x000000ff
        /*0170*/ 	.word	0x00000080
        /*0174*/ 	.short	0x0100
        /*0176*/ 	.byte	0x06
	.zero		1


	//   ....[15]....
        /*0178*/ 	.word	0x00000800
        /*017c*/ 	.word	0x000000ff
        /*0180*/ 	.word	0x00000088
        /*0184*/ 	.short	0x0100
        /*0186*/ 	.byte	0x06
	.zero		1


	//   ....[16]....
        /*0188*/ 	.word	0x00001770
        /*018c*/ 	.word	0x00000003
        /*0190*/ 	.word	0x00000000
        /*0194*/ 	.short	0x010a
        /*0196*/ 	.byte	0x3f
	.zero		1


	//   ....[17]....
        /*0198*/ 	.word	0x000017d0
        /*019c*/ 	.word	0x00000003
        /*01a0*/ 	.word	0x00000000
        /*01a4*/ 	.short	0x010a
        /*01a6*/ 	.byte	0x3f
	.zero		1


	//   ....[18]....
        /*01a8*/ 	.word	0x00001b50
        /*01ac*/ 	.word	0x00000005
        /*01b0*/ 	.word	0x00000000
        /*01b4*/ 	.short	0x010a
        /*01b6*/ 	.byte	0x3f
	.zero		1


	//   ....[19]....
        /*01b8*/ 	.word	0x00001b90
        /*01bc*/ 	.word	0x00000005
        /*01c0*/ 	.word	0x00000000
        /*01c4*/ 	.short	0x010a
        /*01c6*/ 	.byte	0x3f
	.zero		1


	//   ....[20]....
        /*01c8*/ 	.word	0x00001df0
        /*01cc*/ 	.word	0x00000004
        /*01d0*/ 	.word	0x00000000
        /*01d4*/ 	.short	0x0101
        /*01d6*/ 	.byte	0x3f
	.zero		1


	//   ....[21]....
        /*01d8*/ 	.word	0x00002010
        /*01dc*/ 	.word	0x00000000
        /*01e0*/ 	.word	0x00000000
        /*01e4*/ 	.short	0x0101
        /*01e6*/ 	.byte	0x3f
	.zero		1


	//   ....[22]....
        /*01e8*/ 	.word	0x00006450
        /*01ec*/ 	.word	0x00000016
        /*01f0*/ 	.word	0x00000038
        /*01f4*/ 	.short	0x010a
        /*01f6*/ 	.byte	0x3f
	.zero		1


	//   ....[23]....
        /*01f8*/ 	.word	0x00006840
        /*01fc*/ 	.word	0x00000006
        /*0200*/ 	.word	0x00000088
        /*0204*/ 	.short	0x0101
        /*0206*/ 	.byte	0x3f
	.zero		1


	//   ....[24]....
        /*0208*/ 	.word	0x00006f30
        /*020c*/ 	.word	0x00000007
        /*0210*/ 	.word	0x00000000
        /*0214*/ 	.short	0x010a
        /*0216*/ 	.byte	0x3f
	.zero		1


	//   ....[25]....
        /*0218*/ 	.word	0x00006fb0
        /*021c*/ 	.word	0x00000008
        /*0220*/ 	.word	0x00000000
        /*0224*/ 	.short	0x010a
        /*0226*/ 	.byte	0x3f
	.zero		1


	//   ....[26]....
        /*0228*/ 	.word	0x00007040
        /*022c*/ 	.word	0x00000009
        /*0230*/ 	.word	0x00000000
        /*0234*/ 	.short	0x010a
        /*0236*/ 	.byte	0x3f
	.zero		1


	//   ....[27]....
        /*0238*/ 	.word	0x000070d0
        /*023c*/ 	.word	0x00000008
        /*0240*/ 	.word	0x00000000
        /*0244*/ 	.short	0x010a
        /*0246*/ 	.byte	0x3f
	.zero		1


	//   ....[28]....
        /*0248*/ 	.word	0x00007160
        /*024c*/ 	.word	0x00000009
        /*0250*/ 	.word	0x00000000
        /*0254*/ 	.short	0x010a
        /*0256*/ 	.byte	0x3f
	.zero		1


	//   ....[29]....
        /*0258*/ 	.word	0x000071f0
        /*025c*/ 	.word	0x00000006
        /*0260*/ 	.word	0x00000000
        /*0264*/ 	.short	0x010a
        /*0266*/ 	.byte	0x3f
	.zero		1


	//   ....[30]....
        /*0268*/ 	.word	0x00007280
        /*026c*/ 	.word	0x00000003
        /*0270*/ 	.word	0x00000000
        /*0274*/ 	.short	0x010a
        /*0276*/ 	.byte	0x3f
	.zero		1


	//   ....[31]....
        /*0278*/ 	.word	0x000072e0
        /*027c*/ 	.word	0x00000003
        /*0280*/ 	.word	0x00000000
        /*0284*/ 	.short	0x010a
        /*0286*/ 	.byte	0x3f
	.zero		1


	//   ....[32]....
        /*0288*/ 	.word	0x00007330
        /*028c*/ 	.word	0x00000005
        /*0290*/ 	.word	0x00000000
        /*0294*/ 	.short	0x010a
        /*0296*/ 	.byte	0x3f
	.zero		1


	//   ....[33]....
        /*0298*/ 	.word	0x00007400
        /*029c*/ 	.word	0x00000016
        /*02a0*/ 	.word	0x00000038
        /*02a4*/ 	.short	0x010a
        /*02a6*/ 	.byte	0x3f
	.zero		1


	//   ....[34]....
        /*02a8*/ 	.word	0x000074d0
        /*02ac*/ 	.word	0x00000007
        /*02b0*/ 	.word	0x00000000
        /*02b4*/ 	.short	0x010a
        /*02b6*/ 	.byte	0x3f
	.zero		1


	//   ....[35]....
        /*02b8*/ 	.word	0x00007520
        /*02bc*/ 	.word	0x00000008
        /*02c0*/ 	.word	0x00000000
        /*02c4*/ 	.short	0x010a
        /*02c6*/ 	.byte	0x3f
	.zero		1


	//   ....[36]....
        /*02c8*/ 	.word	0x00007570
        /*02cc*/ 	.word	0x00000009
        /*02d0*/ 	.word	0x00000000
        /*02d4*/ 	.short	0x010a
        /*02d6*/ 	.byte	0x3f
	.zero		1


	//   ....[37]....
        /*02d8*/ 	.word	0x000075c0
        /*02dc*/ 	.word	0x00000008
        /*02e0*/ 	.word	0x00000000
        /*02e4*/ 	.short	0x010a
        /*02e6*/ 	.byte	0x3f
	.zero		1


	//   ....[38]....
        /*02e8*/ 	.word	0x00007610
        /*02ec*/ 	.word	0x00000009
        /*02f0*/ 	.word	0x00000000
        /*02f4*/ 	.short	0x010a
        /*02f6*/ 	.byte	0x3f
	.zero		1


	//   ....[39]....
        /*02f8*/ 	.word	0x00007660
        /*02fc*/ 	.word	0x00000006
        /*0300*/ 	.word	0x00000000
        /*0304*/ 	.short	0x010a
        /*0306*/ 	.byte	0x3f
	.zero		1


	//----- nvinfo : EIATTR_NUM_MBARRIERS
	.align		4
.L_35:
        /*0308*/ 	.byte	0x03, 0x38
        /*030a*/ 	.short	0x0010


	//----- nvinfo : EIATTR_EXIT_INSTR_OFFSETS
	.align		4
        /*030c*/ 	.byte	0x04, 0x1c
        /*030e*/ 	.short	(.L_37 - .L_36)


	//   ....[0]....
.L_36:
        /*0310*/ 	.word	0x00000a30


	//   ....[1]....
        /*0314*/ 	.word	0x00001250


	//   ....[2]....
        /*0318*/ 	.word	0x00005ae0


	//   ....[3]....
        /*031c*/ 	.word	0x00006040


	//   ....[4]....
        /*0320*/ 	.word	0x000072d0


	//----- nvinfo : EIATTR_MAX_THREADS
	.align		4
.L_37:
        /*0324*/ 	.byte	0x04, 0x05
        /*0326*/ 	.short	(.L_39 - .L_38)
.L_38:
        /*0328*/ 	.word	0x00000180
        /*032c*/ 	.word	0x00000001
        /*0330*/ 	.word	0x00000001


	//----- nvinfo : EIATTR_CRS_STACK_SIZE
	.align		4
.L_39:
        /*0334*/ 	.byte	0x04, 0x1e
        /*0336*/ 	.short	(.L_41 - .L_40)
.L_40:
        /*0338*/ 	.word	0x00000000


	//----- nvinfo : EIATTR_CBANK_PARAM_SIZE
	.align		4
.L_41:
        /*033c*/ 	.byte	0x03, 0x19
        /*033e*/ 	.short	0x0470


	//----- nvinfo : EIATTR_PARAM_CBANK
	.align		4
        /*0340*/ 	.byte	0x04, 0x0a
        /*0342*/ 	.short	(.L_43 - .L_42)
	.align		4
.L_42:
        /*0344*/ 	.word	index@(.nv.constant0._ZN7cutlass13device_kernelINS_4gemm6kernel13GemmUniversalIN4cute5tupleIJiiiiEEENS1_10collective13CollectiveMmaINS1_34MainloopSm90TmaGmmaWarpSpecializedILi7ENS5_IJNS4_1CILi2EEESB_NSA_ILi1EEEEEENS1_35KernelTmaWarpSpecializedCooperativeEEENS5_IJNSA_ILi128EEESG_SG_EEEaNS5_IJlSC_lEEEaSI_NS4_8TiledMMAINS4_8MMA_AtomIJNS4_4SM904GMMA27MMA_64x128x32_S32S8S8_SS_TNEEEENS4_6LayoutINS5_IJSB_SC_SC_EEENS5_IJSC_NSA_ILi0EEESR_EEEEENS5_IJNS4_10UnderscoreESU_SU_EEEEENS4_23SM90_TMA_LOAD_MULTICASTENS4_14ComposedLayoutINS4_7SwizzleILi3ELi4ELi3EEENS4_18smem_ptr_flag_bitsILi8EEENSP_INS5_IJNSA_ILi8EEESG_EEENS5_IJSG_SC_EEEEEEEvNS4_8identityESX_S17_vS18_EENS_8epilogue10collective6detail29Sm90TmaWarpSpecializedAdapterINS1B_15DefaultEpilogueIaSI_SI_NS1A_6thread17LinearCombinationIaLi1EiiLNS1F_9ScaleType4KindE0ELNS_15FloatRoundStyleE2EaEENS1_15EpilogueDefaultEEEEEvvEEEEvNT_6ParamsE)
        /*0348*/ 	.short	0x0210
        /*034a*/ 	.short	0x0470


	//----- nvinfo : EIATTR_SW_WAR
	.align		4
.L_43:
        /*034c*/ 	.byte	0x04, 0x36
        /*034e*/ 	.short	(.L_45 - .L_44)
.L_44:
        /*0350*/ 	.word	0x00000008
.L_45:


//--------------------- .nv.callgraph             --------------------------
	.section	.nv.callgraph,"",@"SHT_CUDA_CALLGRAPH"
	.align	4
	.sectionentsize	8
	.align		4
        /*0000*/ 	.word	0x00000000
	.align		4
        /*0004*/ 	.word	0xffffffff
	.align		4
        /*0008*/ 	.word	index@(_ZN7cutlass13device_kernelINS_4gemm6kernel13GemmUniversalIN4cute5tupleIJiiiiEEENS1_10collective13CollectiveMmaINS1_34MainloopSm90TmaGmmaWarpSpecializedILi7ENS5_IJNS4_1CILi2EEESB_NSA_ILi1EEEEEENS1_35KernelTmaWarpSpecializedCooperativeEEENS5_IJNSA_ILi128EEESG_SG_EEEaNS5_IJlSC_lEEEaSI_NS4_8TiledMMAINS4_8MMA_AtomIJNS4_4SM904GMMA27MMA_64x128x32_S32S8S8_SS_TNEEEENS4_6LayoutINS5_IJSB_SC_SC_EEENS5_IJSC_NSA_ILi0EEESR_EEEEENS5_IJNS4_10UnderscoreESU_SU_EEEEENS4_23SM90_TMA_LOAD_MULTICASTENS4_14ComposedLayoutINS4_7SwizzleILi3ELi4ELi3EEENS4_18smem_ptr_flag_bitsILi8EEENSP_INS5_IJNSA_ILi8EEESG_EEENS5_IJSG_SC_EEEEEEEvNS4_8identityESX_S17_vS18_EENS_8epilogue10collective6detail29Sm90TmaWarpSpecializedAdapterINS1B_15DefaultEpilogueIaSI_SI_NS1A_6thread17LinearCombinationIaLi1EiiLNS1F_9ScaleType4KindE0ELNS_15FloatRoundStyleE2EaEENS1_15EpilogueDefaultEEEEEvvEEEEvNT_6ParamsE)
	.align		4
        /*000c*/ 	.word	index@(__assertfail)
	.align		4
        /*0010*/ 	.word	0x00000000
	.align		4
        /*0014*/ 	.word	0xfffffffe
	.align		4
        /*0018*/ 	.word	0x00000000
	.align		4
        /*001c*/ 	.word	0xfffffffd
	.align		4
        /*0020*/ 	.word	0x00000000
	.align		4
        /*0024*/ 	.word	0xfffffffc


//--------------------- .nv.constant4             --------------------------
	.section	.nv.constant4,"a",@progbits
	.align	8
	.align		8
.nv.constant4:
        /*0000*/ 	.dword	__assertfail
	.align		8
        /*0008*/ 	.dword	__unnamed_1
	.align		8
        /*0010*/ 	.dword	_ZN39_INTERNAL_33010567_4_k_cu_d15e54b2_49314cuda3std3__45__cpo5beginE
	.align		8
        /*0018*/ 	.dword	_ZN39_INTERNAL_33010567_4_k_cu_d15e54b2_49314cuda3std3__45__cpo3endE
	.align		8
        /*0020*/ 	.dword	_ZN39_INTERNAL_33010567_4_k_cu_d15e54b2_49314cuda3std3__45__cpo6cbeginE
	.align		8
        /*0028*/ 	.dword	_ZN39_INTERNAL_33010567_4_k_cu_d15e54b2_49314cuda3std3__45__cpo4cendE
	.align		8
        /*0030*/ 	.dword	_ZN39_INTERNAL_33010567_4_k_cu_d15e54b2_49314cuda3std3__441_GLOBAL__N__33010567_4_k_cu_d15e54b2_49316ignoreE
	.align		8
        /*0038*/ 	.dword	_ZN39_INTERNAL_33010567_4_k_cu_d15e54b2_49314cuda3std3__419piecewise_constructE
	.align		8
        /*0040*/ 	.dword	_ZN39_INTERNAL_33010567_4_k_cu_d15e54b2_49314cuda3std3__48in_placeE
	.align		8
        /*0048*/ 	.dword	_ZN39_INTERNAL_33010567_4_k_cu_d15e54b2_49314cuda3std6ranges3__45__cpo4swapE
	.align		8
        /*0050*/ 	.dword	_ZN39_INTERNAL_33010567_4_k_cu_d15e54b2_49314cuda3std6ranges3__45__cpo9iter_moveE
	.align		8
        /*0058*/ 	.dword	_ZN39_INTERNAL_33010567_4_k_cu_d15e54b2_49314cute7productE
	.align		8
        /*0060*/ 	.dword	_ZN39_INTERNAL_33010567_4_k_cu_d15e54b2_49314cute1_E
	.align		8
        /*0068*/ 	.dword	$str$22
	.align		8
        /*0070*/ 	.dword	$str$23


//--------------------- .text._ZN7cutlass13device_kernelINS_4gemm6kernel13GemmUniversalIN4cute5tupleIJiiiiEEENS1_10collective13CollectiveMmaINS1_34MainloopSm90TmaGmmaWarpSpecializedILi7ENS5_IJNS4_1CILi2EEESB_NSA_ILi1EEEEEENS1_35KernelTmaWarpSpecializedCooperativeEEENS5_IJNSA_ILi128EEESG_SG_EEEaNS5_IJlSC_lEEEaSI_NS4_8TiledMMAINS4_8MMA_AtomIJNS4_4SM904GMMA27MMA_64x128x32_S32S8S8_SS_TNEEEENS4_6LayoutINS5_IJSB_SC_SC_EEENS5_IJSC_NSA_ILi0EEESR_EEEEENS5_IJNS4_10UnderscoreESU_SU_EEEEENS4_23SM90_TMA_LOAD_MULTICASTENS4_14ComposedLayoutINS4_7SwizzleILi3ELi4ELi3EEENS4_18smem_ptr_flag_bitsILi8EEENSP_INS5_IJNSA_ILi8EEESG_EEENS5_IJSG_SC_EEEEEEEvNS4_8identityESX_S17_vS18_EENS_8epilogue10collective6detail29Sm90TmaWarpSpecializedAdapterINS1B_15DefaultEpilogueIaSI_SI_NS1A_6thread17LinearCombinationIaLi1EiiLNS1F_9ScaleType4KindE0ELNS_15FloatRoundStyleE2EaEENS1_15EpilogueDefaultEEEEEvvEEEEvNT_6ParamsE --------------------------
	.section	.text._ZN7cutlass13device_kernelINS_4gemm6kernel13GemmUniversalIN4cute5tupleIJiiiiEEENS1_10collective13CollectiveMmaINS1_34MainloopSm90TmaGmmaWarpSpecializedILi7ENS5_IJNS4_1CILi2EEESB_NSA_ILi1EEEEEENS1_35KernelTmaWarpSpecializedCooperativeEEENS5_IJNSA_ILi128EEESG_SG_EEEaNS5_IJlSC_lEEEaSI_NS4_8TiledMMAINS4_8MMA_AtomIJNS4_4SM904GMMA27MMA_64x128x32_S32S8S8_SS_TNEEEENS4_6LayoutINS5_IJSB_SC_SC_EEENS5_IJSC_NSA_ILi0EEESR_EEEEENS5_IJNS4_10UnderscoreESU_SU_EEEEENS4_23SM90_TMA_LOAD_MULTICASTENS4_14ComposedLayoutINS4_7SwizzleILi3ELi4ELi3EEENS4_18smem_ptr_flag_bitsILi8EEENSP_INS5_IJNSA_ILi8EEESG_EEENS5_IJSG_SC_EEEEEEEvNS4_8identityESX_S17_vS18_EENS_8epilogue10collective6detail29Sm90TmaWarpSpecializedAdapterINS1B_15DefaultEpilogueIaSI_SI_NS1A_6thread17LinearCombinationIaLi1EiiLNS1F_9ScaleType4KindE0ELNS_15FloatRoundStyleE2EaEENS1_15EpilogueDefaultEEEEEvvEEEEvNT_6ParamsE,"ax",@progbits
	.align	128
.text._ZN7cutlass13device_kernelINS_4gemm6kernel13GemmUniversalIN4cute5tupleIJiiiiEEENS1_10collective13CollectiveMmaINS1_34MainloopSm90TmaGmmaWarpSpecializedILi7ENS5_IJNS4_1CILi2EEESB_NSA_ILi1EEEEEENS1_35KernelTmaWarpSpecializedCooperativeEEENS5_IJNSA_ILi128EEESG_SG_EEEaNS5_IJlSC_lEEEaSI_NS4_8TiledMMAINS4_8MMA_AtomIJNS4_4SM904GMMA27MMA_64x128x32_S32S8S8_SS_TNEEEENS4_6LayoutINS5_IJSB_SC_SC_EEENS5_IJSC_NSA_ILi0EEESR_EEEEENS5_IJNS4_10UnderscoreESU_SU_EEEEENS4_23SM90_TMA_LOAD_MULTICASTENS4_14ComposedLayoutINS4_7SwizzleILi3ELi4ELi3EEENS4_18smem_ptr_flag_bitsILi8EEENSP_INS5_IJNSA_ILi8EEESG_EEENS5_IJSG_SC_EEEEEEEvNS4_8identityESX_S17_vS18_EENS_8epilogue10collective6detail29Sm90TmaWarpSpecializedAdapterINS1B_15DefaultEpilogueIaSI_SI_NS1A_6thread17LinearCombinationIaLi1EiiLNS1F_9ScaleType4KindE0ELNS_15FloatRoundStyleE2EaEENS1_15EpilogueDefaultEEEEEvvEEEEvNT_6ParamsE:
        .type           _ZN7cutlass13device_kernelINS_4gemm6kernel13GemmUniversalIN4cute5tupleIJiiiiEEENS1_10collective13CollectiveMmaINS1_34MainloopSm90TmaGmmaWarpSpecializedILi7ENS5_IJNS4_1CILi2EEESB_NSA_ILi1EEEEEENS1_35KernelTmaWarpSpecializedCooperativeEEENS5_IJNSA_ILi128EEESG_SG_EEEaNS5_IJlSC_lEEEaSI_NS4_8TiledMMAINS4_8MMA_AtomIJNS4_4SM904GMMA27MMA_64x128x32_S32S8S8_SS_TNEEEENS4_6LayoutINS5_IJSB_SC_SC_EEENS5_IJSC_NSA_ILi0EEESR_EEEEENS5_IJNS4_10UnderscoreESU_SU_EEEEENS4_23SM90_TMA_LOAD_MULTICASTENS4_14ComposedLayoutINS4_7SwizzleILi3ELi4ELi3EEENS4_18smem_ptr_flag_bitsILi8EEENSP_INS5_IJNSA_ILi8EEESG_EEENS5_IJSG_SC_EEEEEEEvNS4_8identityESX_S17_vS18_EENS_8epilogue10collective6detail29Sm90TmaWarpSpecializedAdapterINS1B_15DefaultEpilogueIaSI_SI_NS1A_6thread17LinearCombinationIaLi1EiiLNS1F_9ScaleType4KindE0ELNS_15FloatRoundStyleE2EaEENS1_15EpilogueDefaultEEEEEvvEEEEvNT_6ParamsE,@function
        .size           _ZN7cutlass13device_kernelINS_4gemm6kernel13GemmUniversalIN4cute5tupleIJiiiiEEENS1_10collective13CollectiveMmaINS1_34MainloopSm90TmaGmmaWarpSpecializedILi7ENS5_IJNS4_1CILi2EEESB_NSA_ILi1EEEEEENS1_35KernelTmaWarpSpecializedCooperativeEEENS5_IJNSA_ILi128EEESG_SG_EEEaNS5_IJlSC_lEEEaSI_NS4_8TiledMMAINS4_8MMA_AtomIJNS4_4SM904GMMA27MMA_64x128x32_S32S8S8_SS_TNEEEENS4_6LayoutINS5_IJSB_SC_SC_EEENS5_IJSC_NSA_ILi0EEESR_EEEEENS5_IJNS4_10UnderscoreESU_SU_EEEEENS4_23SM90_TMA_LOAD_MULTICASTENS4_14ComposedLayoutINS4_7SwizzleILi3ELi4ELi3EEENS4_18smem_ptr_flag_bitsILi8EEENSP_INS5_IJNSA_ILi8EEESG_EEENS5_IJSG_SC_EEEEEEEvNS4_8identityESX_S17_vS18_EENS_8epilogue10collective6detail29Sm90TmaWarpSpecializedAdapterINS1B_15DefaultEpilogueIaSI_SI_NS1A_6thread17LinearCombinationIaLi1EiiLNS1F_9ScaleType4KindE0ELNS_15FloatRoundStyleE2EaEENS1_15EpilogueDefaultEEEEEvvEEEEvNT_6ParamsE,(.L_x_209 - _ZN7cutlass13device_kernelINS_4gemm6kernel13GemmUniversalIN4cute5tupleIJiiiiEEENS1_10collective13CollectiveMmaINS1_34MainloopSm90TmaGmmaWarpSpecializedILi7ENS5_IJNS4_1CILi2EEESB_NSA_ILi1EEEEEENS1_35KernelTmaWarpSpecializedCooperativeEEENS5_IJNSA_ILi128EEESG_SG_EEEaNS5_IJlSC_lEEEaSI_NS4_8TiledMMAINS4_8MMA_AtomIJNS4_4SM904GMMA27MMA_64x128x32_S32S8S8_SS_TNEEEENS4_6LayoutINS5_IJSB_SC_SC_EEENS5_IJSC_NSA_ILi0EEESR_EEEEENS5_IJNS4_10UnderscoreESU_SU_EEEEENS4_23SM90_TMA_LOAD_MULTICASTENS4_14ComposedLayoutINS4_7SwizzleILi3ELi4ELi3EEENS4_18smem_ptr_flag_bitsILi8EEENSP_INS5_IJNSA_ILi8EEESG_EEENS5_IJSG_SC_EEEEEEEvNS4_8identityESX_S17_vS18_EENS_8epilogue10collective6detail29Sm90TmaWarpSpecializedAdapterINS1B_15DefaultEpilogueIaSI_SI_NS1A_6thread17LinearCombinationIaLi1EiiLNS1F_9ScaleType4KindE0ELNS_15FloatRoundStyleE2EaEENS1_15EpilogueDefaultEEEEEvvEEEEvNT_6ParamsE)
        .other          _ZN7cutlass13device_kernelINS_4gemm6kernel13GemmUniversalIN4cute5tupleIJiiiiEEENS1_10collective13CollectiveMmaINS1_34MainloopSm90TmaGmmaWarpSpecializedILi7ENS5_IJNS4_1CILi2EEESB_NSA_ILi1EEEEEENS1_35KernelTmaWarpSpecializedCooperativeEEENS5_IJNSA_ILi128EEESG_SG_EEEaNS5_IJlSC_lEEEaSI_NS4_8TiledMMAINS4_8MMA_AtomIJNS4_4SM904GMMA27MMA_64x128x32_S32S8S8_SS_TNEEEENS4_6LayoutINS5_IJSB_SC_SC_EEENS5_IJSC_NSA_ILi0EEESR_EEEEENS5_IJNS4_10UnderscoreESU_SU_EEEEENS4_23SM90_TMA_LOAD_MULTICASTENS4_14ComposedLayoutINS4_7SwizzleILi3ELi4ELi3EEENS4_18smem_ptr_flag_bitsILi8EEENSP_INS5_IJNSA_ILi8EEESG_EEENS5_IJSG_SC_EEEEEEEvNS4_8identityESX_S17_vS18_EENS_8epilogue10collective6detail29Sm90TmaWarpSpecializedAdapterINS1B_15DefaultEpilogueIaSI_SI_NS1A_6thread17LinearCombinationIaLi1EiiLNS1F_9ScaleType4KindE0ELNS_15FloatRoundStyleE2EaEENS1_15EpilogueDefaultEEEEEvvEEEEvNT_6ParamsE,@"STO_CUDA_ENTRY STV_DEFAULT"
_ZN7cutlass13device_kernelINS_4gemm6kernel13GemmUniversalIN4cute5tupleIJiiiiEEENS1_10collective13CollectiveMmaINS1_34MainloopSm90TmaGmmaWarpSpecializedILi7ENS5_IJNS4_1CILi2EEESB_NSA_ILi1EEEEEENS1_35KernelTmaWarpSpecializedCooperativeEEENS5_IJNSA_ILi128EEESG_SG_EEEaNS5_IJlSC_lEEEaSI_NS4_8TiledMMAINS4_8MMA_AtomIJNS4_4SM904GMMA27MMA_64x128x32_S32S8S8_SS_TNEEEENS4_6LayoutINS5_IJSB_SC_SC_EEENS5_IJSC_NSA_ILi0EEESR_EEEEENS5_IJNS4_10UnderscoreESU_SU_EEEEENS4_23SM90_TMA_LOAD_MULTICASTENS4_14ComposedLayoutINS4_7SwizzleILi3ELi4ELi3EEENS4_18smem_ptr_flag_bitsILi8EEENSP_INS5_IJNSA_ILi8EEESG_EEENS5_IJSG_SC_EEEEEEEvNS4_8identityESX_S17_vS18_EENS_8epilogue10collective6detail29Sm90TmaWarpSpecializedAdapterINS1B_15DefaultEpilogueIaSI_SI_NS1A_6thread17LinearCombinationIaLi1EiiLNS1F_9ScaleType4KindE0ELNS_15FloatRoundStyleE2EaEENS1_15EpilogueDefaultEEEEEvvEEEEvNT_6ParamsE:
[----:B------:R-:W0:Y:S01]  /*0000*/  LDC R1, c[0x0][0x28] ;  /* 0x00000a00ff017b82 */ /* 0x000e220000000800 */
[----:B------:R-:W1:Y:S01]  /*0010*/  S2R R94, SR_TID.X ;  /* 0x00000000005e7919 */ /* 0x000e620000002100 */
[----:B------:R-:W-:Y:S01]  /*0020*/  ELECT P0, URZ, PT ;  /* 0x00000000003f782f */ /* 0x000fe20003800000 */
[----:B------:R-:W-:Y:S01]  /*0030*/  BSSY B0, `(.L_x_0) ;  /* 0x000000f000007945 */ /* 0x000fe20003800000 */
[--C-:B-1----:R-:W-:Y:S02]  /*0040*/  SHF.R.U32.HI R0, RZ, 0x5, R94.reuse ;  /* 0x00000005ff007819 */ /* 0x102fe4000001165e */
[----:B------:R-:W-:-:S03]  /*0050*/  SHF.R.U32.HI R8, RZ, 0x7, R94 ;  /* 0x00000007ff087819 */ /* 0x000fc6000001165e */
[----:B------:R-:W1:Y:S04]  /*0060*/  SHFL.IDX PT, R3, R0, RZ, 0x1f ;  /* 0x00001fff00037589 */ /* 0x000e6800000e0000 */
[----:B------:R2:W3:Y:S01]  /*0070*/  SHFL.IDX PT, R2, R8, RZ, 0x1f ;  /* 0x00001fff08027589 */ /* 0x0004e200000e0000 */
[----:B-1----:R-:W-:-:S13]  /*0080*/  ISETP.NE.OR P0, PT, R3, RZ, !P0 ;  /* 0x000000ff0300720c */ /* 0x002fda0004705670 */
[----:B0-23--:R-:W-:Y:S05]  /*0090*/  @P0 BRA `(.L_x_1) ;  /* 0x0000000000200947 */ /* 0x00dfea0003800000 */
[----:B------:R-:W-:Y:S02]  /*00a0*/  ULDC.64 UR4, c[0x0][0x198] ;  /* 0x0000660000047ab9 */ /* 0x000fe40000000a00 */
[----:B------:R-:W-:Y:S02]  /*00b0*/  UIADD3 UR6, UP0, UR4, 0xf0, URZ ;  /* 0x000000f004067890 */ /* 0x000fe4000ff1e03f */
[----:B------:R-:W-:Y:S02]  /*00c0*/  UIADD3 UR4, UP1, UR4, 0x1f0, URZ ;  /* 0x000001f004047890 */ /* 0x000fe4000ff3e03f */
[----:B------:R-:W-:Y:S02]  /*00d0*/  UIADD3.X UR7, URZ, UR5, URZ, UP0, !UPT ;  /* 0x000000053f077290 */ /* 0x000fe400087fe43f */
[----:B------:R-:W-:-:S07]  /*00e0*/  UIADD3.X UR5, URZ, UR5, URZ, UP1, !UPT ;  /* 0x000000053f057290 */ /* 0x000fce0008ffe43f */
[----:B------:R0:W-:Y:S02]  /*00f0*/  UTMACCTL.PF [UR6] ;  /* 0x00000000060079b9 */ /* 0x0001e40008040000 */
[----:B------:R0:W-:Y:S02]  /*0100*/  UTMACCTL.PF [UR4] ;  /* 0x00000000040079b9 */ /* 0x0001e40008040000 */
[----:B0-----:R-:W-:Y:S01]  /*0110*/  NOP ;  /* 0x0000000000007918 */ /* 0x001fe20000000000 */
.L_x_1:
[----:B------:R-:W-:Y:S05]  /*0120*/  BSYNC B0 ;  /* 0x0000000000007941 */ /* 0x000fea0003800000 */
.L_x_0:
[----:B------:R-:W0:Y:S02]  /*0130*/  SHFL.IDX PT, R5, R0, RZ, 0x1f ;  /* 0x00001fff00057589 */ /* 0x000e2400000e0000 */
[----:B0-----:R-:W-:-:S13]  /*0140*/  ISETP.NE.AND P0, PT, R5, RZ, PT ;  /* 0x000000ff0500720c */ /* 0x001fda0003f05270 */
[----:B------:R-:W-:Y:S05]  /*0150*/  @P0 BRA `(.L_x_2) ;  /* 0x0000000000700947 */ /* 0x000fea0003800000 */
[----:B------:R-:W0:Y:S01]  /*0160*/  S2UR UR8, SR_CgaCtaId ;  /* 0x00000000000879c3 */ /* 0x000e220000008800 */
[----:B------:R-:W-:Y:S01]  /*0170*/  UMOV UR4, 0x400 ;  /* 0x0000040000047882 */ /* 0x000fe20000000000 */
[----:B------:R-:W-:Y:S01]  /*0180*/  UMOV UR5, 0x1 ;  /* 0x0000000100057882 */ /* 0x000fe20000000000 */
[----:B------:R-:W-:Y:S01]  /*0190*/  UMOV UR6, 0x6 ;  /* 0x0000000600067882 */ /* 0x000fe20000000000 */
[----:B------:R-:W-:Y:S01]  /*01a0*/  ELECT P0, URZ, PT ;  /* 0x00000000003f782f */ /* 0x000fe20003800000 */
[----:B------:R-:W-:-:S04]  /*01b0*/  UIADD3 UR6, -UR6, 0x100000, URZ ;  /* 0x0010000006067890 */ /* 0x000fc8000fffe13f */
[----:B------:R-:W-:Y:S02]  /*01c0*/  USHF.L.U32 UR7, UR6, 0xb, URZ ;  /* 0x0000000b06077899 */ /* 0x000fe4000800063f */
[----:B------:R-:W-:Y:S02]  /*01d0*/  USHF.L.U32 UR6, UR6, 0x1, URZ ;  /* 0x0000000106067899 */ /* 0x000fe4000800063f */
[----:B0-----:R-:W-:Y:S02]  /*01e0*/  ULEA UR8, UR8, UR4, 0x18 ;  /* 0x0000000408087291 */ /* 0x001fe4000f8ec03f */
[----:B------:R-:W-:-:S04]  /*01f0*/  UIADD3 UR4, -UR5, 0x100000, URZ ;  /* 0x0010000005047890 */ /* 0x000fc8000fffe13f */
[----:B------:R-:W-:Y:S02]  /*0200*/  USHF.L.U32 UR5, UR4, 0xb, URZ ;  /* 0x0000000b04057899 */ /* 0x000fe4000800063f */
[----:B------:R-:W-:Y:S01]  /*0210*/  USHF.L.U32 UR4, UR4, 0x1, URZ ;  /* 0x0000000104047899 */ /* 0x000fe2000800063f */
[----:B------:R-:W0:Y:S11]  /*0220*/  FENCE.VIEW.ASYNC.S ;  /* 0x00000000000073c6 */ /* 0x000e360000000000 */
[----:B0-----:R0:W1:Y:S01]  /*0230*/  SYNCS.EXCH.64 URZ, [UR8], UR4 ;  /* 0x00000004083f75b2 */ /* 0x0010620008000100 */
[----:B------:R0:W2:Y:S01]  /*0240*/  SYNCS.EXCH.64 URZ, [UR8+0x38], UR6 ;  /* 0x00003806083f75b2 */ /* 0x0000a20008000100 */
[----:B------:R0:W3:Y:S01]  /*0250*/  SYNCS.EXCH.64 URZ, [UR8+0x8], UR4 ;  /* 0x00000804083f75b2 */ /* 0x0000e20008000100 */
[----:B------:R0:W4:Y:S01]  /*0260*/  SYNCS.EXCH.64 URZ, [UR8+0x40], UR6 ;  /* 0x00004006083f75b2 */ /* 0x0001220008000100 */
[----:B------:R0:W0:Y:S01]  /*0270*/  SYNCS.EXCH.64 URZ, [UR8+0x10], UR4 ;  /* 0x00001004083f75b2 */ /* 0x0000220008000100 */
        /* <DEDUP_REMOVED lines=9> */
[----:B------:R-:W-:Y:S01]  /*0310*/  NOP ;  /* 0x0000000000007918 */ /* 0x000fe20000000000 */
.L_x_2:
[----:B------:R-:W-:Y:S01]  /*0320*/  SHF.R.S32.HI R7, RZ, 0x1f, R94 ;  /* 0x0000001fff077819 */ /* 0x000fe2000001145e */
[----:B------:R-:W5:Y:S01]  /*0330*/  SHFL.IDX PT, R0, R0, RZ, 0x1f ;  /* 0x00001fff00007589 */ /* 0x000f6200000e0000 */
[----:B0-----:R-:W0:Y:S01]  /*0340*/  S2UR UR8, SR_CTAID.X ;  /* 0x00000000000879c3 */ /* 0x001e220000002500 */
[----:B------:R-:W-:Y:S02]  /*0350*/  ELECT P0, URZ, PT ;  /* 0x00000000003f782f */ /* 0x000fe40003800000 */
[----:B------:R-:W-:Y:S01]  /*0360*/  LEA.HI R7, R7, R94, RZ, 0x7 ;  /* 0x0000005e07077211 */ /* 0x000fe200078f38ff */
[----:B------:R-:W1:Y:S01]  /*0370*/  S2R R4, SR_CTAID.Y ;  /* 0x0000000000047919 */ /* 0x000e620000002600 */
[----:B------:R-:W-:Y:S01]  /*0380*/  ULDC UR4, c[0x0][0x150] ;  /* 0x0000540000047ab9 */ /* 0x000fe20000000800 */
[----:B------:R-:W-:Y:S01]  /*0390*/  NOP ;  /* 0x0000000000007918 */ /* 0x000fe20000000000 */
[----:B------:R-:W-:Y:S01]  /*03a0*/  LOP3.LUT R7, R7, 0xffffff80, RZ, 0xc0, !PT ;  /* 0xffffff8007077812 */ /* 0x000fe200078ec0ff */
[----:B------:R-:W-:Y:S01]  /*03b0*/  NOP ;  /* 0x0000000000007918 */ /* 0x000fe20000000000 */
[----:B------:R-:W2:Y:S01]  /*03c0*/  LDC R11, c[0x0][0x144] ;  /* 0x00005100ff0b7b82 */ /* 0x000ea20000000800 */
[----:B------:R-:W-:Y:S01]  /*03d0*/  IMAD.MOV.U32 R22, RZ, RZ, 0x1 ;  /* 0x00000001ff167424 */ /* 0x000fe200078e00ff */
[----:B------:R-:W-:Y:S01]  /*03e0*/  ISETP.NE.AND P3, PT, R2, RZ, PT ;  /* 0x000000ff0200720c */ /* 0x000fe20003f65270 */
[----:B------:R-:W-:-:S05]  /*03f0*/  IMAD.IADD R9, R94, 0x1, -R7 ;  /* 0x000000015e097824 */ /* 0x000fca00078e0a07 */
[----:B------:R-:W-:Y:S01]  /*0400*/  SHF.R.S32.HI R6, RZ, 0x1f, R9 ;  /* 0x0000001fff067819 */ /* 0x000fe20000011409 */
[----:B------:R-:W3:Y:S03]  /*0410*/  LDC R13, c[0x0][0x140] ;  /* 0x00005000ff0d7b82 */ /* 0x000ee60000000800 */
[----:B------:R-:W-:Y:S02]  /*0420*/  LEA.HI R6, R6, R9, RZ, 0x3 ;  /* 0x0000000906067211 */ /* 0x000fe400078f18ff */
[----:B-----5:R-:W-:Y:S02]  /*0430*/  ISETP.NE.OR P0, PT, R0, RZ, !P0 ;  /* 0x000000ff0000720c */ /* 0x020fe40004705670 */
[--C-:B------:R-:W-:Y:S02]  /*0440*/  SHF.R.S32.HI R0, RZ, 0x3, R6.reuse ;  /* 0x00000003ff007819 */ /* 0x100fe40000011406 */
[----:B------:R-:W-:-:S02]  /*0450*/  SHF.R.S32.HI R7, RZ, 0x1f, R6 ;  /* 0x0000001fff077819 */ /* 0x000fc40000011406 */
[----:B0-----:R-:W-:Y:S02]  /*0460*/  I2FP.F32.U32 R10, UR8 ;  /* 0x00000008000a7c45 */ /* 0x001fe40008201000 */
[----:B------:R-:W-:Y:S02]  /*0470*/  SHF.R.S32.HI R6, RZ, 0x1f, R5 ;  /* 0x0000001fff067819 */ /* 0x000fe40000011405 */
[----:B------:R-:W-:Y:S01]  /*0480*/  LEA.HI R7, R7, R0, RZ, 0x2 ;  /* 0x0000000007077211 */ /* 0x000fe200078f10ff */
[----:B------:R-:W-:Y:S01]  /*0490*/  FMUL R10, R10, UR4 ;  /* 0x000000040a0a7c20 */ /* 0x000fe20008400000 */
[----:B------:R-:W-:Y:S01]  /*04a0*/  LEA.HI R6, R6, R5, RZ, 0x2 ;  /* 0x0000000506067211 */ /* 0x000fe200078f10ff */
[----:B------:R-:W-:Y:S01]  /*04b0*/  VOTEU.ALL UP0, P0 ;  /* 0x00000000003f7886 */ /* 0x000fe20000000000 */
[----:B------:R-:W-:Y:S01]  /*04c0*/  LOP3.LUT R7, R7, 0xfffffffc, RZ, 0xc0, !PT ;  /* 0xfffffffc07077812 */ /* 0x000fe200078ec0ff */
[----:B------:R-:W-:Y:S01]  /*04d0*/  ULDC UR4, c[0x0][0x154] ;  /* 0x0000550000047ab9 */ /* 0x000fe20000000800 */
[----:B------:R-:W-:Y:S01]  /*04e0*/  LOP3.LUT R6, R6, 0x3ffffffc, RZ, 0xc0, !PT ;  /* 0x3ffffffc06067812 */ /* 0x000fe200078ec0ff */
[----:B------:R-:W0:Y:S01]  /*04f0*/  F2I.U32.TRUNC.NTZ R10, R10 ;  /* 0x0000000a000a7305 */ /* 0x000e22000020f000 */
[----:B-1----:R-:W-:Y:S01]  /*0500*/  I2FP.F32.U32 R12, R4 ;  /* 0x00000004000c7245 */ /* 0x002fe20000201000 */
[----:B------:R-:W-:Y:S01]  /*0510*/  IMAD.IADD R7, R0, 0x1, -R7 ;  /* 0x0000000100077824 */ /* 0x000fe200078e0a07 */
[----:B------:R-:W1:Y:S01]  /*0520*/  @!UP0 S2UR UR7, SR_CgaCtaId ;  /* 0x00000000000789c3 */ /* 0x000e620000008800 */
[----:B------:R-:W-:Y:S01]  /*0530*/  IMAD.IADD R6, R5, 0x1, -R6 ;  /* 0x0000000105067824 */ /* 0x000fe200078e0a06 */
[----:B------:R-:W-:Y:S01]  /*0540*/  SHF.R.S32.HI R0, RZ, 0x1f, R3 ;  /* 0x0000001fff007819 */ /* 0x000fe20000011403 */
[----:B------:R-:W-:Y:S01]  /*0550*/  FMUL R12, R12, UR4 ;  /* 0x000000040c0c7c20 */ /* 0x000fe20008400000 */
[----:B------:R-:W-:Y:S01]  /*0560*/  UMOV UR4, 0x20 ;  /* 0x0000002000047882 */ /* 0x000fe20000000000 */
[----:B------:R-:W-:Y:S01]  /*0570*/  IMAD R19, R6, 0x4, R7 ;  /* 0x0000000406137824 */ /* 0x000fe200078e0207 */
[----:B------:R-:W-:Y:S01]  /*0580*/  LEA.HI R0, R0, R3, RZ, 0x2 ;  /* 0x0000000300007211 */ /* 0x000fe200078f10ff */
[----:B------:R-:W-:Y:S01]  /*0590*/  @!UP0 UMOV UR6, 0x400 ;  /* 0x0000040000068882 */ /* 0x000fe20000000000 */
[----:B------:R-:W5:Y:S01]  /*05a0*/  LDC R7, c[0x0][0x148] ;  /* 0x00005200ff077b82 */ /* 0x000f620000000800 */
[----:B------:R-:W4:Y:S01]  /*05b0*/  F2I.U32.TRUNC.NTZ R12, R12 ;  /* 0x0000000c000c7305 */ /* 0x000f22000020f000 */
[----:B------:R-:W-:Y:S01]  /*05c0*/  LEA.HI R6, R19, R19, RZ, 0x1 ;  /* 0x0000001313067211 */ /* 0x000fe200078f08ff */
[----:B------:R-:W-:-:S04]  /*05d0*/  @!UP0 UIADD3 UR4, -UR4, 0x100000, URZ ;  /* 0x0010000004048890 */ /* 0x000fc8000fffe13f */
[----:B------:R-:W-:Y:S02]  /*05e0*/  @!UP0 USHF.L.U32 UR5, UR4, 0xb, URZ ;  /* 0x0000000b04058899 */ /* 0x000fe4000800063f */
[----:B------:R-:W-:Y:S01]  /*05f0*/  @!UP0 USHF.L.U32 UR4, UR4, 0x1, URZ ;  /* 0x0000000104048899 */ /* 0x000fe2000800063f */
[----:B0-----:R-:W-:Y:S01]  /*0600*/  IMAD.MOV R14, RZ, RZ, -R10 ;  /* 0x000000ffff0e7224 */ /* 0x001fe200078e0a0a */
[----:B------:R-:W-:Y:S01]  /*0610*/  LOP3.LUT R0, R0, 0xfffffffc, RZ, 0xc0, !PT ;  /* 0xfffffffc00007812 */ /* 0x000fe200078ec0ff */
[----:B------:R-:W-:Y:S01]  /*0620*/  VOTEU.ALL UP1, P0 ;  /* 0x00000000003f7886 */ /* 0x000fe20000020000 */
[----:B------:R-:W-:Y:S01]  /*0630*/  LOP3.LUT R10, R6, 0xfffffffe, RZ, 0xc0, !PT ;  /* 0xfffffffe060a7812 */ /* 0x000fe200078ec0ff */
[----:B--2---:R-:W-:Y:S01]  /*0640*/  IMAD R6, R11, R14, UR8 ;  /* 0x000000080b067e24 */ /* 0x004fe2000f8e020e */
[----:B---3--:R-:W-:Y:S01]  /*0650*/  ISETP.EQ.U32.AND P2, PT, R13, 0x1, PT ;  /* 0x000000010d00780c */ /* 0x008fe20003f42070 */
[----:B------:R-:W-:Y:S02]  /*0660*/  IMAD.IADD R3, R3, 0x1, -R0 ;  /* 0x0000000103037824 */ /* 0x000fe400078e0a00 */
[----:B------:R-:W-:-:S02]  /*0670*/  IMAD.IADD R11, R19, 0x1, -R10 ;  /* 0x00000001130b7824 */ /* 0x000fc400078e0a0a */
[----:B------:R-:W-:Y:S01]  /*0680*/  IMAD.SHL.U32 R10, R19, 0x4, RZ ;  /* 0x00000004130a7824 */ /* 0x000fe200078e00ff */
[----:B------:R-:W-:Y:S01]  /*0690*/  ISETP.NE.AND P1, PT, R3, 0x3, PT ;  /* 0x000000030300780c */ /* 0x000fe20003f25270 */
[----:B----4-:R-:W-:Y:S01]  /*06a0*/  IMAD.MOV R21, RZ, RZ, -R12 ;  /* 0x000000ffff157224 */ /* 0x010fe200078e0a0c */
[----:B------:R-:W-:Y:S01]  /*06b0*/  ISETP.NE.AND P4, PT, R11, R6, PT ;  /* 0x000000060b00720c */ /* 0x000fe20003f85270 */
[----:B-1----:R-:W-:Y:S01]  /*06c0*/  @!UP0 ULEA UR6, UR7, UR6, 0x18 ;  /* 0x0000000607068291 */ /* 0x002fe2000f8ec03f */
[----:B------:R-:W-:Y:S01]  /*06d0*/  LOP3.LUT R19, R19, 0xc, R10, 0x78, !PT ;  /* 0x0000000c13137812 */ /* 0x000fe200078e780a */
[----:B------:R-:W-:Y:S01]  /*06e0*/  VOTEU.ALL UP0, P0 ;  /* 0x00000000003f7886 */ /* 0x000fe20000000000 */
[----:B------:R-:W-:Y:S01]  /*06f0*/  LOP3.LUT P0, RZ, R9, 0x7, RZ, 0xc0, !PT ;  /* 0x0000000709ff7812 */ /* 0x000fe2000780c0ff */
[----:B------:R-:W-:Y:S01]  /*0700*/  VIADD R12, R2, 0xffffffff ;  /* 0xffffffff020c7836 */ /* 0x000fe20000000000 */
[----:B------:R-:W-:Y:S01]  /*0710*/  ISETP.EQ.OR P1, PT, R3, RZ, !P1 ;  /* 0x000000ff0300720c */ /* 0x000fe20004f22670 */
[----:B-----5:R-:W-:Y:S01]  /*0720*/  IMAD R11, R7, R21, R4 ;  /* 0x00000015070b7224 */ /* 0x020fe200078e0204 */
[----:B------:R-:W-:-:S02]  /*0730*/  ISETP.LT.U32.AND P0, PT, R19, 0x4, !P0 ;  /* 0x000000041300780c */ /* 0x000fc40004701070 */
[----:B------:R-:W-:Y:S02]  /*0740*/  ISETP.EQ.AND P1, PT, R2, RZ, P1 ;  /* 0x000000ff0200720c */ /* 0x000fe40000f22270 */
[----:B------:R-:W-:Y:S01]  /*0750*/  ISETP.GE.U32.AND P6, PT, R12, 0x2, PT ;  /* 0x000000020c00780c */ /* 0x000fe20003fc6070 */
[----:B------:R-:W0:Y:S02]  /*0760*/  FENCE.VIEW.ASYNC.S ;  /* 0x00000000000073c6 */ /* 0x000e240000000000 */
[----:B0-----:R0:W1:Y:S01]  /*0770*/  @!UP0 SYNCS.EXCH.64 URZ, [UR6+0x80], UR4 ;  /* 0x00008004063f85b2 */ /* 0x0010620008000100 */
[----:B------:R-:W-:Y:S02]  /*0780*/  @P4 LEA.HI R0, R19, R19, RZ, 0x1 ;  /* 0x0000001313004211 */ /* 0x000fe400078f08ff */
[----:B------:R-:W-:Y:S02]  /*0790*/  SEL R9, RZ, 0x1, !P0 ;  /* 0x00000001ff097807 */ /* 0x000fe40004000000 */
[----:B------:R-:W-:-:S02]  /*07a0*/  @P4 SHF.R.S32.HI R0, RZ, 0x1, R0 ;  /* 0x00000001ff004819 */ /* 0x000fc40000011400 */
[----:B------:R-:W-:Y:S02]  /*07b0*/  SEL R18, RZ, 0x1, !P1 ;  /* 0x00000001ff127807 */ /* 0x000fe40004800000 */
[----:B------:R-:W-:Y:S02]  /*07c0*/  @P4 ISETP.NE.AND P5, PT, R0, R11, PT ;  /* 0x0000000b0000420c */ /* 0x000fe40003fa5270 */
[----:B------:R-:W-:Y:S02]  /*07d0*/  LOP3.LUT R0, R94, 0x7f, RZ, 0xc0, !PT ;  /* 0x0000007f5e007812 */ /* 0x000fe400078ec0ff */
[----:B------:R-:W-:Y:S02]  /*07e0*/  @P4 SEL R22, RZ, 0x1, P5 ;  /* 0x00000001ff164807 */ /* 0x000fe40002800000 */
[----:B------:R-:W-:Y:S01]  /*07f0*/  SEL R18, R18, 0x2, P6 ;  /* 0x0000000212127807 */ /* 0x000fe20003000000 */
[----:B------:R0:W2:Y:S01]  /*0800*/  @!UP1 SYNCS.EXCH.64 URZ, [UR6+0x88], UR4 ;  /* 0x00008804063f95b2 */ /* 0x0000a20008000100 */
[----:B------:R-:W-:Y:S01]  /*0810*/  LOP3.LUT R22, R22, R9, RZ, 0xc0, !PT ;  /* 0x0000000916167212 */ /* 0x000fe200078ec0ff */
[----:B------:R-:W-:Y:S01]  /*0820*/  NOP ;  /* 0x0000000000007918 */ /* 0x000fe20000000000 */
[----:B------:R-:W-:Y:S05]  /*0830*/  @!P2 BRA `(.L_x_3) ;  /* 0x000000000008a947 */ /* 0x000fea0003800000 */
[----:B-12---:R-:W-:Y:S01]  /*0840*/  UCGABAR_ARV ;  /* 0x00000000000079c7 */ /* 0x006fe20008000000 */
[----:B------:R-:W-:Y:S05]  /*0850*/  BRA `(.L_x_4) ;  /* 0x0000000000047947 */ /* 0x000fea0003800000 */
.L_x_3:
[----:B-12---:R-:W-:Y:S01]  /*0860*/  NOP ;  /* 0x0000000000007918 */ /* 0x006fe20000000000 */
.L_x_4:
[----:B------:R-:W1:Y:S01]  /*0870*/  LDC R2, c[0x0][0x65c] ;  /* 0x00019700ff027b82 */ /* 0x000e620000000800 */
[----:B------:R-:W-:Y:S02]  /*0880*/  IMAD.U32 R10, RZ, RZ, UR8 ;  /* 0x00000008ff0a7e24 */ /* 0x000fe4000f8e00ff */
[----:B------:R-:W-:Y:S01]  /*0890*/  IMAD.MOV.U32 R11, RZ, RZ, RZ ;  /* 0x000000ffff0b7224 */ /* 0x000fe200078e00ff */
[----:B-1----:R-:W-:-:S04]  /*08a0*/  ISETP.NE.AND P1, PT, R2, 0x1, PT ;  /* 0x000000010200780c */ /* 0x002fc80003f25270 */
[----:B------:R-:W-:-:S09]  /*08b0*/  P2R R5, PR, RZ, 0x2 ;  /* 0x00000002ff057803 */ /* 0x000fd20000000000 */
[----:B------:R-:W1:Y:S01]  /*08c0*/  @P1 LDC R17, c[0x0][0x10] ;  /* 0x00000400ff111b82 */ /* 0x000e620000000800 */
[----:B------:R-:W-:Y:S02]  /*08d0*/  @P1 IMAD.MOV.U32 R5, RZ, RZ, RZ ;  /* 0x000000ffff051224 */ /* 0x000fe400078e00ff */
[----:B------:R-:W-:-:S05]  /*08e0*/  @P1 IMAD.MOV.U32 R13, RZ, RZ, RZ ;  /* 0x000000ffff0d1224 */ /* 0x000fca00078e00ff */
[----:B------:R-:W2:Y:S01]  /*08f0*/  @!P1 LDC R9, c[0x0][0xc] ;  /* 0x00000300ff099b82 */ /* 0x000ea20000000800 */
[----:B0-----:R-:W-:Y:S01]  /*0900*/  ULDC UR4, c[0x0][0xc] ;  /* 0x0000030000047ab9 */ /* 0x001fe20000000800 */
[----:B------:R-:W-:Y:S01]  /*0910*/  ULDC UR5, c[0x0][0x10] ;  /* 0x0000040000057ab9 */ /* 0x000fe20000000800 */
[----:B------:R-:W-:Y:S01]  /*0920*/  ULDC UR6, c[0x0][0x14] ;  /* 0x0000050000067ab9 */ /* 0x000fe20000000800 */
[----:B------:R-:W-:-:S04]  /*0930*/  UIMAD.WIDE.U32 UR4, UR4, UR5, URZ ;  /* 0x00000005040472a5 */ /* 0x000fc8000f8e003f */
[----:B------:R-:W-:Y:S02]  /*0940*/  UIMAD.WIDE.U32 UR36, UR4, UR6, URZ ;  /* 0x00000006042472a5 */ /* 0x000fe4000f8e003f */
[----:B------:R-:W-:-:S04]  /*0950*/  UIMAD UR42, UR5, UR6, URZ ;  /* 0x00000006052a72a4 */ /* 0x000fc8000f8e023f */
[----:B------:R-:W-:Y:S01]  /*0960*/  UIADD3 UR42, UR37, UR42, URZ ;  /* 0x0000002a252a7290 */ /* 0x000fe2000fffe03f */
[----:B-1----:R-:W-:-:S04]  /*0970*/  @P1 IMAD.WIDE.U32 R16, R17, UR8, R4 ;  /* 0x0000000811101c25 */ /* 0x002fc8000f8e0004 */
[----:B------:R-:W-:Y:S02]  /*0980*/  @P1 IMAD.IADD R17, R17, 0x1, R13 ;  /* 0x0000000111111824 */ /* 0x000fe400078e020d */
[----:B--2---:R-:W-:-:S04]  /*0990*/  @!P1 IMAD.WIDE.U32 R10, R4, R9, R10 ;  /* 0x00000009040a9225 */ /* 0x004fc800078e000a */
[----:B------:R-:W-:Y:S02]  /*09a0*/  @!P1 IMAD.MOV.U32 R16, RZ, RZ, R10 ;  /* 0x000000ffff109224 */ /* 0x000fe400078e000a */
[----:B------:R-:W-:Y:S01]  /*09b0*/  @!P1 IMAD.MOV.U32 R17, RZ, RZ, R11 ;  /* 0x000000ffff119224 */ /* 0x000fe200078e000b */
[----:B------:R-:W-:Y:S06]  /*09c0*/  @!P2 BRA `(.L_x_5) ;  /* 0x00000000000ca947 */ /* 0x000fec0003800000 */
[----:B------:R-:W-:Y:S01]  /*09d0*/  UCGABAR_WAIT ;  /* 0x0000000000007dc7 */ /* 0x000fe20008000000 */
[----:B------:R-:W-:Y:S01]  /*09e0*/  CCTL.IVALL ;  /* 0x00000000ff00798f */ /* 0x000fe20002000000 */
[----:B------:R-:W-:Y:S05]  /*09f0*/  BRA `(.L_x_6) ;  /* 0x0000000000047947 */ /* 0x000fea0003800000 */
.L_x_5:
[----:B------:R-:W-:Y:S06]  /*0a00*/  BAR.SYNC.DEFER_BLOCKING 0x0 ;  /* 0x0000000000007b1d */ /* 0x000fec0000010000 */
.L_x_6:
[----:B------:R-:W-:Y:S05]  /*0a10*/  @!P3 BRA `(.L_x_7) ;  /* 0x000000500034b947 */ /* 0x000fea0003800000 */
[----:B------:R-:W-:-:S13]  /*0a20*/  ISETP.GT.U32.AND P0, PT, R12, 0x1, PT ;  /* 0x000000010c00780c */ /* 0x000fda0003f04070 */
[----:B------:R-:W-:Y:S05]  /*0a30*/  @P0 EXIT ;  /* 0x000000000000094d */ /* 0x000fea0003800000 */
[----:B------:R-:W-:Y:S01]  /*0a40*/  ULDC.64 UR4, c[0x0][0x650] ;  /* 0x0001940000047ab9 */ /* 0x000fe20000000a00 */
[----:B------:R-:W-:Y:S01]  /*0a50*/  PRMT R3, RZ, 0x7610, R3 ;  /* 0x00007610ff037816 */ /* 0x000fe20000000003 */
[----:B------:R-:W-:Y:S01]  /*0a60*/  IMAD.MOV.U32 R101, RZ, RZ, -0x1 ;  /* 0xffffffffff657424 */ /* 0x000fe200078e00ff */
[----:B------:R-:W-:Y:S01]  /*0a70*/  ISETP.GE.U32.AND P0, PT, R16, UR4, PT ;  /* 0x0000000410007c0c */ /* 0x000fe2000bf06070 */
[----:B------:R-:W-:Y:S02]  /*0a80*/  IMAD.MOV.U32 R100, RZ, RZ, -0x1 ;  /* 0xffffffffff647424 */ /* 0x000fe400078e00ff */
[----:B------:R-:W-:Y:S01]  /*0a90*/  IMAD.MOV.U32 R23, RZ, RZ, -0x1 ;  /* 0xffffffffff177424 */ /* 0x000fe200078e00ff */
[----:B------:R-:W-:-:S13]  /*0aa0*/  ISETP.GE.U32.AND.EX P0, PT, R17, UR5, PT, P0 ;  /* 0x0000000511007c0c */ /* 0x000fda000bf06100 */
[----:B------:R-:W-:Y:S05]  /*0ab0*/  @P0 BRA `(.L_x_8) ;  /* 0x00000004002c0947 */ /* 0x000fea0003800000 */
[----:B------:R-:W0:Y:S01]  /*0ac0*/  LDC.64 R24, c[0x0][0x628] ;  /* 0x00018a00ff187b82 */ /* 0x000e220000000a00 */
[----:B------:R-:W-:Y:S02]  /*0ad0*/  IMAD.MOV.U32 R10, RZ, RZ, R16 ;  /* 0x000000ffff0a7224 */ /* 0x000fe400078e0010 */
[----:B------:R-:W-:-:S05]  /*0ae0*/  IMAD.MOV.U32 R11, RZ, RZ, R17 ;  /* 0x000000ffff0b7224 */ /* 0x000fca00078e0011 */
[----:B------:R-:W1:Y:S08]  /*0af0*/  LDC R20, c[0x0][0x630] ;  /* 0x00018c00ff147b82 */ /* 0x000e700000000800 */
[----:B------:R-:W2:Y:S01]  /*0b00*/  LDC.64 R26, c[0x0][0x620] ;  /* 0x00018800ff1a7b82 */ /* 0x000ea20000000a00 */
[----:B0-----:R-:W-:-:S04]  /*0b10*/  ISETP.NE.U32.AND P0, PT, R24, RZ, PT ;  /* 0x000000ff1800720c */ /* 0x001fc80003f05070 */
[----:B------:R-:W-:-:S13]  /*0b20*/  ISETP.NE.AND.EX P0, PT, R25, RZ, PT, P0 ;  /* 0x000000ff1900720c */ /* 0x000fda0003f05300 */
[----:B-12---:R-:W-:Y:S05]  /*0b30*/  @!P0 BRA `(.L_x_9) ;  /* 0x0000000000288947 */ /* 0x006fea0003800000 */
[----:B------:R-:W0:Y:S02]  /*0b40*/  LDC R3, c[0x0][0x634] ;  /* 0x00018d00ff037b82 */ /* 0x000e240000000800 */
[----:B0-----:R-:W-:-:S05]  /*0b50*/  IADD3 R3, P0, R16, R3, RZ ;  /* 0x0000000310037210 */ /* 0x001fca0007f1e0ff */
[----:B------:R-:W-:-:S04]  /*0b60*/  IMAD.X R9, RZ, RZ, R17, P0 ;  /* 0x000000ffff097224 */ /* 0x000fc800000e0611 */
[----:B------:R-:W-:-:S04]  /*0b70*/  IMAD.WIDE.U32 R10, R9, R24, RZ ;  /* 0x00000018090a7225 */ /* 0x000fc800078e00ff */
[----:B------:R-:W-:-:S04]  /*0b80*/  IMAD.WIDE.U32 R12, P0, R3, R25, R10 ;  /* 0x00000019030c7225 */ /* 0x000fc8000780000a */
[----:B------:R-:W-:-:S04]  /*0b90*/  IMAD.WIDE.U32 R10, R3, R24, RZ ;  /* 0x00000018030a7225 */ /* 0x000fc800078e00ff */
[----:B------:R-:W-:Y:S01]  /*0ba0*/  IMAD.X R15, RZ, RZ, RZ, P0 ;  /* 0x000000ffff0f7224 */ /* 0x000fe200000e06ff */
[----:B------:R-:W-:Y:S01]  /*0bb0*/  IADD3 RZ, P0, R11, R12, RZ ;  /* 0x0000000c0bff7210 */ /* 0x000fe20007f1e0ff */
[----:B------:R-:W-:-:S04]  /*0bc0*/  IMAD.MOV.U32 R14, RZ, RZ, R13 ;  /* 0x000000ffff0e7224 */ /* 0x000fc800078e000d */
[----:B------:R-:W-:-:S08]  /*0bd0*/  IMAD.WIDE.U32.X R10, R9, R25, R14, P0 ;  /* 0x00000019090a7225 */ /* 0x000fd000000e040e */
.L_x_9:
[----:B------:R-:W0:Y:S01]  /*0be0*/  LDC.64 R30, c[0x0][0x640] ;  /* 0x00019000ff1e7b82 */ /* 0x000e220000000a00 */
[-CC-:B------:R-:W-:Y:S02]  /*0bf0*/  SHF.R.U64 R25, R10, R20.reuse, R11.reuse ;  /* 0x000000140a197219 */ /* 0x180fe4000000120b */
[----:B------:R-:W-:Y:S02]  /*0c00*/  SHF.R.U32.HI R3, RZ, R20, R11 ;  /* 0x00000014ff037219 */ /* 0x000fe4000001160b */
[----:B------:R-:W-:-:S03]  /*0c10*/  IADD3 R5, P0, RZ, -R25, RZ ;  /* 0x80000019ff057210 */ /* 0x000fc60007f1e0ff */
[----:B------:R-:W1:Y:S02]  /*0c20*/  LDC R24, c[0x0][0x618] ;  /* 0x00018600ff187b82 */ /* 0x000e640000000800 */
[----:B------:R-:W-:Y:S02]  /*0c30*/  IMAD.X R3, RZ, RZ, ~R3, P0 ;  /* 0x000000ffff037224 */ /* 0x000fe400000e0e03 */
[----:B------:R-:W-:-:S04]  /*0c40*/  IMAD.WIDE.U32 R10, R5, R26, R16 ;  /* 0x0000001a050a7225 */ /* 0x000fc800078e0010 */
[----:B------:R-:W2:Y:S01]  /*0c50*/  LDC R20, c[0x0][0x608] ;  /* 0x00018200ff147b82 */ /* 0x000ea20000000800 */
[----:B------:R-:W-:Y:S02]  /*0c60*/  IMAD R12, R3, R26, RZ ;  /* 0x0000001a030c7224 */ /* 0x000fe400078e02ff */
[----:B------:R-:W-:Y:S02]  /*0c70*/  IMAD.MOV.U32 R3, RZ, RZ, -0x1 ;  /* 0xffffffffff037424 */ /* 0x000fe400078e00ff */
[----:B------:R-:W-:Y:S02]  /*0c80*/  IMAD R5, R5, R27, R12 ;  /* 0x0000001b05057224 */ /* 0x000fe400078e020c */
[----:B------:R-:W-:Y:S01]  /*0c90*/  IMAD R27, R7, R21, R4 ;  /* 0x00000015071b7224 */ /* 0x000fe200078e0204 */
[----:B------:R-:W3:Y:S01]  /*0ca0*/  LDC R28, c[0x0][0x658] ;  /* 0x00019600ff1c7b82 */ /* 0x000ee20000000800 */
[----:B------:R-:W-:Y:S01]  /*0cb0*/  IMAD.IADD R5, R11, 0x1, R5 ;  /* 0x000000010b057824 */ /* 0x000fe200078e0205 */
[----:B0-----:R-:W-:Y:S01]  /*0cc0*/  ISETP.NE.U32.AND P0, PT, R30, RZ, PT ;  /* 0x000000ff1e00720c */ /* 0x001fe20003f05070 */
[----:B------:R-:W-:-:S03]  /*0cd0*/  IMAD.MOV.U32 R21, RZ, RZ, 0x1 ;  /* 0x00000001ff157424 */ /* 0x000fc600078e00ff */
[----:B------:R-:W-:Y:S02]  /*0ce0*/  ISETP.NE.AND.EX P0, PT, R31, RZ, PT, P0 ;  /* 0x000000ff1f00720c */ /* 0x000fe40003f05300 */
[----:B------:R-:W0:Y:S01]  /*0cf0*/  LDC R26, c[0x0][0x600] ;  /* 0x00018000ff1a7b82 */ /* 0x000e220000000800 */
[-CC-:B-1----:R-:W-:Y:S02]  /*0d00*/  SHF.R.U64 R14, R10, R24.reuse, R5.reuse ;  /* 0x000000180a0e7219 */ /* 0x182fe40000001205 */
[----:B------:R-:W-:-:S05]  /*0d10*/  SHF.R.U32.HI R5, RZ, R24, R5 ;  /* 0x00000018ff057219 */ /* 0x000fca0000011605 */
[----:B------:R-:W1:Y:S01]  /*0d20*/  LDC R15, c[0x0][0x648] ;  /* 0x00019200ff0f7b82 */ /* 0x000e620000000800 */
[-CC-:B--2---:R-:W-:Y:S02]  /*0d30*/  SHF.R.U64 R24, R14, R20.reuse, R5.reuse ;  /* 0x000000140e187219 */ /* 0x184fe40000001205 */
[----:B------:R-:W-:-:S05]  /*0d40*/  SHF.R.U32.HI R5, RZ, R20, R5 ;  /* 0x00000014ff057219 */ /* 0x000fca0000011605 */
[----:B------:R-:W2:Y:S01]  /*0d50*/  LDC R32, c[0x0][0x638] ;  /* 0x00018e00ff207b82 */ /* 0x000ea20000000800 */
[-CC-:B---3--:R-:W-:Y:S02]  /*0d60*/  SHF.R.U64 R20, R24, R28.reuse, R5.reuse ;  /* 0x0000001c18147219 */ /* 0x188fe40000001205 */
[-C--:B------:R-:W-:Y:S02]  /*0d70*/  SHF.L.U32 R3, R3, R28.reuse, RZ ;  /* 0x0000001c03037219 */ /* 0x080fe400000006ff */
[----:B------:R-:W-:Y:S01]  /*0d80*/  SHF.R.U32.HI R5, RZ, R28, R5 ;  /* 0x0000001cff057219 */ /* 0x000fe20000011605 */
[----:B------:R-:W-:Y:S01]  /*0d90*/  IMAD.MOV.U32 R4, RZ, RZ, R20 ;  /* 0x000000ffff047224 */ /* 0x000fe200078e0014 */
[----:B------:R-:W-:Y:S01]  /*0da0*/  LOP3.LUT R7, RZ, R3, RZ, 0x33, !PT ;  /* 0x00000003ff077212 */ /* 0x000fe200078e33ff */
[----:B------:R-:W3:Y:S01]  /*0db0*/  LDC R23, c[0x0][0x610] ;  /* 0x00018400ff177b82 */ /* 0x000ee20000000800 */
[----:B------:R-:W-:Y:S05]  /*0dc0*/  @!P0 BRA `(.L_x_10) ;  /* 0x0000000000288947 */ /* 0x000fea0003800000 */
[----:B------:R-:W4:Y:S02]  /*0dd0*/  LDC R3, c[0x0][0x64c] ;  /* 0x00019300ff037b82 */ /* 0x000f240000000800 */
[----:B----4-:R-:W-:-:S05]  /*0de0*/  IADD3 R3, P0, R20, R3, RZ ;  /* 0x0000000314037210 */ /* 0x010fca0007f1e0ff */
        /* <DEDUP_REMOVED lines=8> */
.L_x_10:
[----:B-1----:R-:W-:Y:S02]  /*0e70*/  SHF.R.U64 R5, R4, R15, R5 ;  /* 0x0000000f04057219 */ /* 0x002fe40000001205 */
[----:B------:R-:W-:Y:S01]  /*0e80*/  LOP3.LUT R4, R24, R7, RZ, 0xc0, !PT ;  /* 0x0000000718047212 */ /* 0x000fe200078ec0ff */
[----:B0-----:R-:W-:Y:S01]  /*0e90*/  VIADD R7, R26, 0xffffffff ;  /* 0xffffffff1a077836 */ /* 0x001fe20000000000 */
[----:B------:R-:W-:Y:S01]  /*0ea0*/  SHF.L.U32 R3, R21, R28, RZ ;  /* 0x0000001c15037219 */ /* 0x000fe200000006ff */
[----:B------:R-:W-:Y:S01]  /*0eb0*/  IMAD.MOV R9, RZ, RZ, -R5 ;  /* 0x000000ffff097224 */ /* 0x000fe200078e0a05 */
[----:B------:R-:W-:Y:S02]  /*0ec0*/  SEL R6, R6, R27, !P1 ;  /* 0x0000001b06067207 */ /* 0x000fe40004800000 */
[----:B------:R-:W-:Y:S01]  /*0ed0*/  LOP3.LUT R7, R14, R7, RZ, 0xc0, !PT ;  /* 0x000000070e077212 */ /* 0x000fe200078ec0ff */
[----:B------:R-:W-:Y:S02]  /*0ee0*/  IMAD R5, R3, R5, R4 ;  /* 0x0000000503057224 */ /* 0x000fe400078e0204 */
[----:B--2---:R-:W-:-:S02]  /*0ef0*/  IMAD R3, R9, R32, R20 ;  /* 0x0000002009037224 */ /* 0x004fc400078e0214 */
[----:B---3--:R-:W-:Y:S02]  /*0f00*/  IMAD R6, R5, R23, R6 ;  /* 0x0000001705067224 */ /* 0x008fe400078e0206 */
[----:B------:R-:W-:Y:S02]  /*0f10*/  IMAD R101, R3, R26, R7 ;  /* 0x0000001a03657224 */ /* 0x000fe400078e0207 */
[----:B------:R-:W-:Y:S02]  /*0f20*/  IMAD.MOV.U32 R4, RZ, RZ, 0x1 ;  /* 0x00000001ff047424 */ /* 0x000fe400078e00ff */
[----:B------:R-:W-:Y:S01]  /*0f30*/  IMAD.MOV.U32 R23, RZ, RZ, R25 ;  /* 0x000000ffff177224 */ /* 0x000fe200078e0019 */
[----:B------:R-:W-:Y:S02]  /*0f40*/  SEL R100, R101, R6, !P1 ;  /* 0x0000000665647207 */ /* 0x000fe40004800000 */
[----:B------:R-:W-:Y:S02]  /*0f50*/  PRMT R3, R4, 0x7610, R3 ;  /* 0x0000761004037816 */ /* 0x000fe40000000003 */
[----:B------:R-:W-:-:S07]  /*0f60*/  SEL R101, R6, R101, !P1 ;  /* 0x0000006506657207 */ /* 0x000fce0004800000 */
.L_x_8:
[----:B------:R-:W-:-:S08]  /*0f70*/  NOP ;  /* 0x0000000000007918 */ /* 0x000fd00000000000 */
[----:B------:R-:W0:Y:S02]  /*0f80*/  USETMAXREG.TRY_ALLOC.CTAPOOL UP0, 0xe8 ;  /* 0x000000e8000079c8 */ /* 0x000e240008000600 */
[----:B0-----:R-:W-:-:S13]  /*0f90*/  PLOP3.LUT P0, PT, PT, PT, UP0, 0x80, 0x0 ;  /* 0x000000000000781c */ /* 0x001fda0003f0f008 */
[----:B------:R-:W-:Y:S05]  /*0fa0*/  @!P0 BRA `(.L_x_8) ;  /* 0xfffffffc00f08947 */ /* 0x000fea000383ffff */
[----:B------:R-:W-:Y:S01]  /*0fb0*/  ULDC.64 UR4, c[0x0][0x598] ;  /* 0x0001660000047ab9 */ /* 0x000fe20000000a00 */
[----:B------:R-:W-:Y:S01]  /*0fc0*/  ULDC.64 UR38, c[0x0][0x208] ;  /* 0x0000820000267ab9 */ /* 0x000fe20000000a00 */
[----:B------:R-:W-:-:S04]  /*0fd0*/  ISETP.NE.U32.AND P0, PT, RZ, UR4, PT ;  /* 0x00000004ff007c0c */ /* 0x000fc8000bf05070 */
[----:B------:R-:W-:-:S13]  /*0fe0*/  ISETP.NE.AND.EX P0, PT, RZ, UR5, PT, P0 ;  /* 0x00000005ff007c0c */ /* 0x000fda000bf05300 */
[----:B------:R-:W-:Y:S05]  /*0ff0*/  @!P0 BRA `(.L_x_11) ;  /* 0x00000000001c8947 */ /* 0x000fea0003800000 */
[----:B------:R-:W0:Y:S02]  /*1000*/  LDC.64 R4, c[0x0][0x598] ;  /* 0x00016600ff047b82 */ /* 0x000e240000000a00 */
[----:B0-----:R-:W2:Y:S02]  /*1010*/  LDG.E.64 R4, desc[UR38][R4.64] ;  /* 0x0000002604047981 */ /* 0x001ea4000c1e1b00 */
[----:B--2---:R-:W-:-:S04]  /*1020*/  ISETP.NE.U32.AND P0, PT, R4, RZ, PT ;  /* 0x000000ff0400720c */ /* 0x004fc80003f05070 */
[----:B------:R-:W-:-:S13]  /*1030*/  ISETP.NE.AND.EX P0, PT, R5, RZ, PT, P0 ;  /* 0x000000ff0500720c */ /* 0x000fda0003f05300 */
[----:B------:R-:W-:Y:S05]  /*1040*/  @!P0 BRA `(.L_x_11) ;  /* 0x0000000000088947 */ /* 0x000fea0003800000 */
[----:B------:R0:W5:Y:S01]  /*1050*/  LD.E R90, desc[UR38][R4.64] ;  /* 0x00000026045a7980 */ /* 0x000162000c101900 */
[----:B------:R-:W-:Y:S05]  /*1060*/  BRA `(.L_x_12) ;  /* 0x0000000000247947 */ /* 0x000fea0003800000 */
.L_x_11:
[----:B------:R-:W-:Y:S02]  /*1070*/  ULDC.64 UR4, c[0x0][0x588] ;  /* 0x0001620000047ab9 */ /* 0x000fe40000000a00 */
[----:B------:R-:W-:-:S04]  /*1080*/  ISETP.NE.U32.AND P0, PT, RZ, UR4, PT ;  /* 0x00000004ff007c0c */ /* 0x000fc8000bf05070 */
[----:B------:R-:W-:-:S13]  /*1090*/  ISETP.NE.AND.EX P0, PT, RZ, UR5, PT, P0 ;  /* 0x00000005ff007c0c */ /* 0x000fda000bf05300 */
[----:B------:R-:W-:Y:S05]  /*10a0*/  @!P0 BRA `(.L_x_13) ;  /* 0x00000000000c8947 */ /* 0x000fea0003800000 */
[----:B------:R-:W0:Y:S02]  /*10b0*/  LDC.64 R90, c[0x0][0x588] ;  /* 0x00016200ff5a7b82 */ /* 0x000e240000000a00 */
[----:B0-----:R1:W5:Y:S01]  /*10c0*/  LDG.E R90, desc[UR38][R90.64] ;  /* 0x000000265a5a7981 */ /* 0x001362000c1e1900 */
[----:B------:R-:W-:Y:S05]  /*10d0*/  BRA `(.L_x_12) ;  /* 0x0000000000087947 */ /* 0x000fea0003800000 */
.L_x_13:
[----:B------:R-:W-:Y:S02]  /*10e0*/  ULDC UR4, c[0x0][0x580] ;  /* 0x0001600000047ab9 */ /* 0x000fe40000000800 */
[----:B------:R-:W-:-:S07]  /*10f0*/  IMAD.U32 R90, RZ, RZ, UR4 ;  /* 0x00000004ff5a7e24 */ /* 0x000fce000f8e00ff */
.L_x_12:
[----:B------:R-:W-:Y:S02]  /*1100*/  ULDC.64 UR4, c[0x0][0x5a0] ;  /* 0x0001680000047ab9 */ /* 0x000fe40000000a00 */
[----:B------:R-:W-:-:S04]  /*1110*/  ISETP.NE.U32.AND P0, PT, RZ, UR4, PT ;  /* 0x00000004ff007c0c */ /* 0x000fc8000bf05070 */
[----:B------:R-:W-:-:S13]  /*1120*/  ISETP.NE.AND.EX P0, PT, RZ, UR5, PT, P0 ;  /* 0x00000005ff007c0c */ /* 0x000fda000bf05300 */
[----:B------:R-:W-:Y:S05]  /*1130*/  @!P0 BRA `(.L_x_14) ;  /* 0x00000000001c8947 */ /* 0x000fea0003800000 */
[----:B0-----:R-:W0:Y:S02]  /*1140*/  LDC.64 R4, c[0x0][0x5a0] ;  /* 0x00016800ff047b82 */ /* 0x001e240000000a00 */
[----:B0-----:R-:W2:Y:S02]  /*1150*/  LDG.E.64 R4, desc[UR38][R4.64] ;  /* 0x0000002604047981 */ /* 0x001ea4000c1e1b00 */
[----:B--2---:R-:W-:-:S04]  /*1160*/  ISETP.NE.U32.AND P0, PT, R4, RZ, PT ;  /* 0x000000ff0400720c */ /* 0x004fc80003f05070 */
[----:B------:R-:W-:-:S13]  /*1170*/  ISETP.NE.AND.EX P0, PT, R5, RZ, PT, P0 ;  /* 0x000000ff0500720c */ /* 0x000fda0003f05300 */
[----:B------:R-:W-:Y:S05]  /*1180*/  @!P0 BRA `(.L_x_14) ;  /* 0x0000000000088947 */ /* 0x000fea0003800000 */
[----:B-1----:R0:W5:Y:S01]  /*1190*/  LD.E R91, desc[UR38][R4.64] ;  /* 0x00000026045b7980 */ /* 0x002162000c101900 */
[----:B------:R-:W-:Y:S05]  /*11a0*/  BRA `(.L_x_15) ;  /* 0x0000000000247947 */ /* 0x000fea0003800000 */
.L_x_14:
[----:B------:R-:W-:Y:S02]  /*11b0*/  ULDC.64 UR4, c[0x0][0x590] ;  /* 0x0001640000047ab9 */ /* 0x000fe40000000a00 */
[----:B------:R-:W-:-:S04]  /*11c0*/  ISETP.NE.U32.AND P0, PT, RZ, UR4, PT ;  /* 0x00000004ff007c0c */ /* 0x000fc8000bf05070 */
[----:B------:R-:W-:-:S13]  /*11d0*/  ISETP.NE.AND.EX P0, PT, RZ, UR5, PT, P0 ;  /* 0x00000005ff007c0c */ /* 0x000fda000bf05300 */
[----:B------:R-:W-:Y:S05]  /*11e0*/  @!P0 BRA `(.L_x_16) ;  /* 0x00000000000c8947 */ /* 0x000fea0003800000 */
[----:B0-----:R-:W1:Y:S02]  /*11f0*/  LDC.64 R4, c[0x0][0x590] ;  /* 0x00016400ff047b82 */ /* 0x001e640000000a00 */
[----:B-1----:R1:W5:Y:S01]  /*1200*/  LDG.E R91, desc[UR38][R4.64] ;  /* 0x00000026045b7981 */ /* 0x002362000c1e1900 */
[----:B------:R-:W-:Y:S05]  /*1210*/  BRA `(.L_x_15) ;  /* 0x0000000000087947 */ /* 0x000fea0003800000 */
.L_x_16:
[----:B------:R-:W-:Y:S02]  /*1220*/  ULDC UR4, c[0x0][0x584] ;  /* 0x0001610000047ab9 */ /* 0x000fe40000000800 */
[----:B-1----:R-:W-:-:S07]  /*1230*/  IMAD.U32 R91, RZ, RZ, UR4 ;  /* 0x00000004ff5b7e24 */ /* 0x002fce000f8e00ff */
.L_x_15:
[----:B------:R-:W-:-:S13]  /*1240*/  LOP3.LUT P0, RZ, R3, 0xff, RZ, 0xc0, !PT ;  /* 0x000000ff03ff7812 */ /* 0x000fda000780c0ff */
[----:B------:R-:W-:Y:S05]  /*1250*/  @!P0 EXIT ;  /* 0x000000000000894d */ /* 0x000fea0003800000 */
[----:B------:R-:W2:Y:S01]  /*1260*/  LDC R93, c[0x0][0x658] ;  /* 0x00019600ff5d7b82 */ /* 0x000ea20000000800 */
[----:B------:R-:W-:Y:S01]  /*1270*/  ULDC.64 UR6, c[0x0][0x288] ;  /* 0x0000a20000067ab9 */ /* 0x000fe20000000a00 */
[----:B------:R-:W-:Y:S01]  /*1280*/  LOP3.LUT R8, R8, 0x1, RZ, 0xc0, !PT ;  /* 0x0000000108087812 */ /* 0x000fe200078ec0ff */
[----:B------:R-:W-:Y:S01]  /*1290*/  UIADD3 UR4, UR7, 0x7f, URZ ;  /* 0x0000007f07047890 */ /* 0x000fe2000fffe03f */
[----:B------:R-:W-:Y:S01]  /*12a0*/  SHF.R.U32.HI R3, RZ, 0x1, R0 ;  /* 0x00000001ff037819 */ /* 0x000fe20000011600 */
[----:B01----:R-:W-:Y:S01]  /*12b0*/  IMAD.U32 R5, RZ, RZ, UR6 ;  /* 0x00000006ff057e24 */ /* 0x003fe2000f8e00ff */
[----:B------:R-:W-:Y:S01]  /*12c0*/  SHF.R.U32.HI R0, RZ, 0x2, R94 ;  /* 0x00000002ff007819 */ /* 0x000fe2000001165e */
[----:B------:R-:W-:Y:S01]  /*12d0*/  USHF.R.S32.HI UR5, URZ, 0x1f, UR4 ;  /* 0x0000001f3f057899 */ /* 0x000fe20008011404 */
[----:B------:R-:W0:Y:S01]  /*12e0*/  LDC R96, c[0x0][0x600] ;  /* 0x00018000ff607b82 */ /* 0x000e220000000800 */
[----:B------:R-:W-:Y:S01]  /*12f0*/  LOP3.LUT R92, R94, 0x3, RZ, 0xc0, !PT ;  /* 0x000000035e5c7812 */ /* 0x000fe200078ec0ff */
[----:B------:R-:W-:Y:S01]  /*1300*/  IMAD.SHL.U32 R7, R8, 0x40, RZ ;  /* 0x0000004008077824 */ /* 0x000fe200078e00ff */
[----:B------:R-:W-:Y:S01]  /*1310*/  LOP3.LUT R0, R0, 0x7, RZ, 0xc0, !PT ;  /* 0x0000000700007812 */ /* 0x000fe200078ec0ff */
[----:B------:R-:W-:Y:S01]  /*1320*/  ULEA.HI UR5, UR5, UR4, URZ, 0x7 ;  /* 0x0000000405057291 */ /* 0x000fe2000f8f383f */
[----:B------:R-:W-:Y:S01]  /*1330*/  LOP3.LUT R3, R3, 0x30, RZ, 0xc0, !PT ;  /* 0x0000003003037812 */ /* 0x000fe200078ec0ff */
[----:B------:R-:W-:Y:S01]  /*1340*/  IMAD R92, R92, -0x2, R5 ;  /* 0xfffffffe5c5c7824 */ /* 0x000fe200078e0205 */
[--C-:B------:R-:W-:Y:S01]  /*1350*/  LOP3.LUT R88, R7, 0x40, R0.reuse, 0xe2, !PT ;  /* 0x0000004007587812 */ /* 0x100fe200078ee200 */
[----:B------:R-:W-:Y:S01]  /*1360*/  USHF.R.S32.HI UR43, URZ, 0x7, UR5 ;  /* 0x000000073f2b7899 */ /* 0x000fe20008011405 */
[----:B------:R-:W-:Y:S01]  /*1370*/  IADD3 R5, RZ, -R3, -R0 ;  /* 0x80000003ff057210 */ /* 0x000fe20007ffe800 */
[----:B------:R-:W-:Y:S01]  /*1380*/  IMAD.MOV.U32 R0, RZ, RZ, -0x1 ;  /* 0xffffffffff007424 */ /* 0x000fe200078e00ff */
[----:B------:R-:W-:Y:S01]  /*1390*/  LOP3.LUT R95, R94, 0x80, RZ, 0xc0, !PT ;  /* 0x000000805e5f7812 */ /* 0x000fe200078ec0ff */
[----:B------:R-:W-:Y:S01]  /*13a0*/  UISETP.LT.AND UP0, UPT, UR43, 0x1, UPT ;  /* 0x000000012b00788c */ /* 0x000fe2000bf01270 */
[----:B------:R-:W-:Y:S01]  /*13b0*/  IMAD.MOV.U32 R4, RZ, RZ, 0x1 ;  /* 0x00000001ff047424 */ /* 0x000fe200078e00ff */
[----:B------:R-:W-:Y:S01]  /*13c0*/  ULDC UR4, c[0x0][0x284] ;  /* 0x0000a10000047ab9 */ /* 0x000fe20000000800 */
[----:B------:R-:W-:Y:S01]  /*13d0*/  IMAD R5, R8, -0x40, R5 ;  /* 0xffffffc008057824 */ /* 0x000fe200078e0205 */
[----:B--2---:R-:W-:Y:S01]  /*13e0*/  SHF.L.U32 R0, R0, R93, RZ ;  /* 0x0000005d00007219 */ /* 0x004fe200000006ff */
[----:B------:R-:W-:Y:S01]  /*13f0*/  USEL UR44, UR43, 0x1, UP0 ;  /* 0x000000012b2c7887 */ /* 0x000fe20008000000 */
[----:B------:R-:W-:Y:S01]  /*1400*/  LOP3.LUT R88, R88, R3, RZ, 0xfc, !PT ;  /* 0x0000000358587212 */ /* 0x000fe200078efcff */
[----:B------:R-:W-:Y:S01]  /*1410*/  IMAD.SHL.U32 R94, R94, 0x2, RZ ;  /* 0x000000025e5e7824 */ /* 0x000fe200078e00ff */
[----:B------:R-:W-:Y:S01]  /*1420*/  SHF.L.U32 R93, R4, R93, RZ ;  /* 0x0000005d045d7219 */ /* 0x000fe200000006ff */
[----:B------:R-:W-:Y:S01]  /*1430*/  VIADD R98, R5, UR4 ;  /* 0x0000000405627c36 */ /* 0x000fe20008000000 */
[----:B------:R-:W-:Y:S01]  /*1440*/  SHF.R.U32.HI R95, RZ, 0x7, R95 ;  /* 0x00000007ff5f7819 */ /* 0x000fe2000001165f */
[----:B------:R-:W-:Y:S01]  /*1450*/  IMAD.MOV.U32 R89, RZ, RZ, RZ ;  /* 0x000000ffff597224 */ /* 0x000fe200078e00ff */
[----:B------:R-:W-:Y:S01]  /*1460*/  LOP3.LUT R97, RZ, R0, RZ, 0x33, !PT ;  /* 0x00000000ff617212 */ /* 0x000fe200078e33ff */
[----:B0-----:R-:W-:Y:S01]  /*1470*/  VIADD R96, R96, 0xffffffff ;  /* 0xffffffff60607836 */ /* 0x001fe20000000000 */
[----:B------:R-:W-:Y:S01]  /*1480*/  UIADD3 UR44, UR43, -UR44, URZ ;  /* 0x8000002c2b2c7290 */ /* 0x000fe2000fffe03f */
[----:B------:R-:W-:Y:S01]  /*1490*/  UMOV UR40, URZ ;  /* 0x0000003f00287c82 */ /* 0x000fe20008000000 */
[----:B------:R-:W-:-:S10]  /*14a0*/  UMOV UR41, URZ ;  /* 0x0000003f00297c82 */ /* 0x000fd40008000000 */
.L_x_168:
[----:B0-----:R-:W0:Y:S01]  /*14b0*/  SHFL.IDX PT, R0, R95, RZ, 0x1f ;  /* 0x00001fff5f007589 */ /* 0x001e2200000e0000 */
[----:B-1----:R-:W1:Y:S01]  /*14c0*/  S2UR UR7, SR_CgaCtaId ;  /* 0x00000000000779c3 */ /* 0x002e620000008800 */
[----:B------:R-:W-:Y:S01]  /*14d0*/  UMOV UR6, 0x400 ;  /* 0x0000040000067882 */ /* 0x000fe20000000000 */
[----:B0-----:R-:W-:Y:S01]  /*14e0*/  R2UR UR4, R0 ;  /* 0x00000000000472ca */ /* 0x001fe200000e0000 */
[----:B-1----:R-:W-:-:S12]  /*14f0*/  ULEA UR6, UR7, UR6, 0x18 ;  /* 0x0000000607067291 */ /* 0x002fd8000f8ec03f */
[----:B------:R-:W-:-:S04]  /*1500*/  ULEA.HI UR5, UR4, UR4, URZ, 0x1 ;  /* 0x0000000404057291 */ /* 0x000fc8000f8f083f */
[----:B------:R-:W-:-:S04]  /*1510*/  ULOP3.LUT UR5, UR5, 0x7fffe, URZ, 0xc0, !UPT ;  /* 0x0007fffe05057892 */ /* 0x000fc8000f8ec03f */
[----:B------:R-:W-:-:S03]  /*1520*/  UIADD3 UR5, UR4, -UR5, URZ ;  /* 0x8000000504057290 */ /* 0x000fc6000fffe03f */
[----:B------:R-:W-:Y:S01]  /*1530*/  ULDC UR4, c[0x0][0x28c] ;  /* 0x0000a30000047ab9 */ /* 0x000fe20000000800 */
[----:B------:R-:W-:Y:S01]  /*1540*/  ULEA UR5, UR5, UR6, 0xd ;  /* 0x0000000605057291 */ /* 0x000fe2000f8e683f */
[----:B------:R-:W-:-:S03]  /*1550*/  ISETP.LT.AND P0, PT, RZ, UR4, PT ;  /* 0x00000004ff007c0c */ /* 0x000fc6000bf01270 */
[----:B------:R-:W-:-:S04]  /*1560*/  UIADD3 UR5, UR5, 0x180, URZ ;  /* 0x0000018005057890 */ /* 0x000fc8000fffe03f */
[----:B------:R-:W-:-:S04]  /*1570*/  USHF.R.U32.HI UR5, URZ, 0x4, UR5 ;  /* 0x000000043f057899 */ /* 0x000fc80008011605 */
[----:B------:R-:W-:-:S04]  /*1580*/  ULOP3.LUT UR5, UR5, 0x3fff, URZ, 0xc0, !UPT ;  /* 0x00003fff05057892 */ /* 0x000fc8000f8ec03f */
[----:B------:R-:W-:Y:S01]  /*1590*/  ULOP3.LUT UR45, UR5, 0x10000, URZ, 0xfc, !UPT ;  /* 0x00010000052d7892 */ /* 0x000fe2000f8efc3f */
[----:B----4-:R-:W-:Y:S11]  /*15a0*/  @P0 BRA `(.L_x_17) ;  /* 0x0000000000400947 */ /* 0x010ff60003800000 */
[----:B------:R-:W-:Y:S01]  /*15b0*/  MOV R0, 0x0 ;  /* 0x0000000000007802 */ /* 0x000fe20000000f00 */
[----:B------:R-:W-:Y:S01]  /*15c0*/  ULDC.64 UR4, c[0x4][0x68] ;  /* 0x01001a0000047ab9 */ /* 0x000fe20000000a00 */
[----:B------:R-:W-:Y:S01]  /*15d0*/  ULDC.64 UR6, c[0x4][0x8] ;  /* 0x0100020000067ab9 */ /* 0x000fe20000000a00 */
[----:B------:R-:W-:Y:S01]  /*15e0*/  IMAD.U32 R4, RZ, RZ, UR4 ;  /* 0x00000004ff047e24 */ /* 0x000fe2000f8e00ff */
[----:B------:R0:W1:Y:S01]  /*15f0*/  LDC.64 R14, c[0x4][R0] ;  /* 0x01000000000e7b82 */ /* 0x0000620000000a00 */
[----:B------:R-:W-:Y:S01]  /*1600*/  IMAD.U32 R5, RZ, RZ, UR5 ;  /* 0x00000005ff057e24 */ /* 0x000fe2000f8e00ff */
[----:B------:R-:W-:Y:S01]  /*1610*/  ULDC.64 UR4, c[0x4][0x70] ;  /* 0x01001c0000047ab9 */ /* 0x000fe20000000a00 */
[----:B------:R-:W-:Y:S02]  /*1620*/  IMAD.U32 R10, RZ, RZ, UR6 ;  /* 0x00000006ff0a7e24 */ /* 0x000fe4000f8e00ff */
[----:B------:R-:W-:Y:S02]  /*1630*/  IMAD.U32 R6, RZ, RZ, UR4 ;  /* 0x00000004ff067e24 */ /* 0x000fe4000f8e00ff */
[----:B------:R-:W-:-:S02]  /*1640*/  IMAD.U32 R7, RZ, RZ, UR5 ;  /* 0x00000005ff077e24 */ /* 0x000fc4000f8e00ff */
[----:B------:R-:W-:Y:S02]  /*1650*/  IMAD.U32 R11, RZ, RZ, UR7 ;  /* 0x00000007ff0b7e24 */ /* 0x000fe4000f8e00ff */
[----:B------:R-:W-:Y:S02]  /*1660*/  IMAD.MOV.U32 R8, RZ, RZ, 0x1e1 ;  /* 0x000001e1ff087424 */ /* 0x000fe400078e00ff */
[----:B------:R-:W-:Y:S02]  /*1670*/  IMAD.MOV.U32 R12, RZ, RZ, 0x1 ;  /* 0x00000001ff0c7424 */ /* 0x000fe400078e00ff */
[----:B0-----:R-:W-:-:S07]  /*1680*/  IMAD.MOV.U32 R13, RZ, RZ, RZ ;  /* 0x000000ffff0d7224 */ /* 0x001fce00078e00ff */
[----:B------:R-:W-:-:S07]  /*1690*/  LEPC R20, `(.L_x_17) ;  /* 0x000000001014794e */ /* 0x000fce0000000000 */
[----:B-1---5:R-:W-:Y:S05]  /*16a0*/  CALL.ABS.NOINC R14 ;  /* 0x000000000e007343 */ /* 0x022fea0003c00000 */
.L_x_17:
[----:B------:R-:W-:-:S04]  /*16b0*/  LOP3.LUT R0, R18, 0x1, RZ, 0xfc, !PT ;  /* 0x0000000112007812 */ /* 0x000fc800078efcff */
[----:B------:R-:W-:-:S13]  /*16c0*/  ISETP.NE.AND P0, PT, R0, 0x3, PT ;  /* 0x000000030000780c */ /* 0x000fda0003f05270 */
[----:B------:R-:W-:Y:S05]  /*16d0*/  @!P0 BRA `(.L_x_18) ;  /* 0x0000000000048947 */ /* 0x000fea0003800000 */
[----:B------:R-:W-:Y:S01]  /*16e0*/  BPT.TRAP 0x1 ;  /* 0x000000040000795c */ /* 0x000fe20000300000 */
.L_x_18:
[----:B------:R-:W0:Y:S01]  /*16f0*/  S2UR UR5, SR_CgaCtaId ;  /* 0x00000000000579c3 */ /* 0x000e220000008800 */
[----:B------:R-:W-:Y:S01]  /*1700*/  UMOV UR4, 0x400 ;  /* 0x0000040000047882 */ /* 0x000fe20000000000 */
[----:B------:R-:W-:Y:S02]  /*1710*/  IMAD.U32 R0, RZ, RZ, UR40 ;  /* 0x00000028ff007e24 */ /* 0x000fe4000f8e00ff */
[----:B------:R-:W-:-:S03]  /*1720*/  IMAD.U32 R3, RZ, RZ, UR41 ;  /* 0x00000029ff037e24 */ /* 0x000fc6000f8e00ff */
[----:B------:R-:W-:Y:S01]  /*1730*/  SHF.L.U32 R0, R0, 0x1f, RZ ;  /* 0x0000001f00007819 */ /* 0x000fe200000006ff */
[----:B0-----:R-:W-:-:S06]  /*1740*/  ULEA UR4, UR5, UR4, 0x18 ;  /* 0x0000000405047291 */ /* 0x001fcc000f8ec03f */
[----:B------:R-:W-:-:S04]  /*1750*/  IMAD.U32 R6, RZ, RZ, UR4 ;  /* 0x00000004ff067e24 */ /* 0x000fc8000f8e00ff */
[----:B------:R-:W-:-:S04]  /*1760*/  IMAD R3, R3, 0x8, R6 ;  /* 0x0000000803037824 */ /* 0x000fc800078e0206 */
[----:B------:R0:W1:Y:S01]  /*1770*/  SYNCS.PHASECHK.TRANS64.TRYWAIT P1, [R3+URZ], R0 ;  /* 0x00000000030075a7 */ /* 0x000062000802017f */
[----:B------:R-:W-:Y:S05]  /*1780*/  @!P0 BRA `(.L_x_19) ;  /* 0x0000000000048947 */ /* 0x000fea0003800000 */
[----:B------:R-:W-:Y:S01]  /*1790*/  BPT.TRAP 0x1 ;  /* 0x000000040000795c */ /* 0x000fe20000300000 */
.L_x_19:
[----:B------:R-:W-:-:S05]  /*17a0*/  IMAD.U32 R4, RZ, RZ, UR44 ;  /* 0x0000002cff047e24 */ /* 0x000fca000f8e00ff */
[----:B------:R-:W-:Y:S01]  /*17b0*/  ISETP.GE.AND P2, PT, R4, 0x1, PT ;  /* 0x000000010400780c */ /* 0x000fe20003f46270 */
[----:B-1----:R-:W-:-:S12]  /*17c0*/  @P1 BRA `(.L_x_20) ;  /* 0x0000000000081947 */ /* 0x002fd80003800000 */
[----:B------:R-:W1:Y:S02]  /*17d0*/  SYNCS.PHASECHK.TRANS64.TRYWAIT P1, [R3+URZ], R0 ;  /* 0x00000000030075a7 */ /* 0x000e64000802017f */
[----:B-1----:R-:W-:Y:S05]  /*17e0*/  @!P1 BRA `(.L_x_21) ;  /* 0x0000005800bc9947 */ /* 0x002fea0003800000 */
.L_x_20:
[----:B------:R-:W-:Y:S05]  /*17f0*/  WARPSYNC.ALL ;  /* 0x0000000000007948 */ /* 0x000fea0003800000 */
[----:B------:R-:W-:Y:S01]  /*1800*/  R2UR UR4, R6 ;  /* 0x00000000060472ca */ /* 0x000fe200000e0000 */
[----:B------:R-:W-:Y:S01]  /*1810*/  ULEA UR5, UR41, UR45, 0xa ;  /* 0x0000002d29057291 */ /* 0x000fe2000f8e503f */
[----:B------:R-:W-:Y:S01]  /*1820*/  WARPGROUP.ARRIVE ;  /* 0x00000000000079c5 */ /* 0x000fe20000000000 */
[----:B------:R-:W-:Y:S01]  /*1830*/  UMOV UR9, 0x40000040 ;  /* 0x4000004000097882 */ /* 0x000fe20000000000 */
[----:B------:R-:W-:-:S04]  /*1840*/  UMOV UR11, 0x40000040 ;  /* 0x40000040000b7882 */ /* 0x000fc80000000000 */
[----:B------:R-:W-:-:S05]  /*1850*/  UMOV UR8, UR5 ;  /* 0x0000000500087c82 */ /* 0x000fca0008000000 */
[----:B------:R-:W-:-:S04]  /*1860*/  UIADD3 UR4, UR4, 0x1c180, URZ ;  /* 0x0001c18004047890 */ /* 0x000fc8000fffe03f */
[----:B------:R-:W-:-:S04]  /*1870*/  USHF.R.U32.HI UR4, URZ, 0x4, UR4 ;  /* 0x000000043f047899 */ /* 0x000fc80008011604 */
[----:B------:R-:W-:-:S04]  /*1880*/  ULOP3.LUT UR4, UR4, 0x3fff, URZ, 0xc0, !UPT ;  /* 0x00003fff04047892 */ /* 0x000fc8000f8ec03f */
[----:B------:R-:W-:-:S04]  /*1890*/  ULOP3.LUT UR4, UR4, 0x10000, URZ, 0xfc, !UPT ;  /* 0x0001000004047892 */ /* 0x000fc8000f8efc3f */
[----:B------:R-:W-:-:S07]  /*18a0*/  ULEA UR6, UR41, UR4, 0xa ;  /* 0x0000000429067291 */ /* 0x000fce000f8e503f */
[----:B------:R-:W-:Y:S02]  /*18b0*/  UMOV UR10, UR6 ;  /* 0x00000006000a7c82 */ /* 0x000fe40008000000 */
[----:B------:R-:W-:Y:S01]  /*18c0*/  IGMMA.64x128x32.S8.S8 R24, gdesc[UR8], RZ, !UPT, gsb0 ;  /* 0x03600000081879f1 */ /* 0x000fe2000c0410ff */
[----:B------:R-:W-:Y:S02]  /*18d0*/  UIADD3 UR8, UR5, 0x2, URZ ;  /* 0x0000000205087890 */ /* 0x000fe4000fffe03f */
[----:B------:R-:W-:Y:S01]  /*18e0*/  UIADD3 UR10, UR6, 0x2, URZ ;  /* 0x00000002060a7890 */ /* 0x000fe2000fffe03f */
[----:B------:R-:W-:Y:S01]  /*18f0*/  UMOV UR9, 0x40000040 ;  /* 0x4000004000097882 */ /* 0x000fe20000000000 */
[----:B------:R-:W-:Y:S01]  /*1900*/  UMOV UR11, 0x40000040 ;  /* 0x40000040000b7882 */ /* 0x000fe20000000000 */
[----:B------:R-:W-:Y:S02]  /*1910*/  WARPGROUP.DEPBAR.LE gsb0, 0x0 ;  /* 0x00008000000079c5 */ /* 0x000fe40000010000 */
[----:B------:R-:W-:-:S06]  /*1920*/  WARPGROUP.ARRIVE ;  /* 0x00000000000079c5 */ /* 0x000fcc0000000000 */
[----:B------:R-:W-:Y:S01]  /*1930*/  IGMMA.64x128x32.S8.S8 R24, gdesc[UR8], R24, gsb0 ;  /* 0x03600000081879f1 */ /* 0x000fe20008041018 */
        /* <DEDUP_REMOVED lines=13> */
[----:B------:R-:W-:Y:S03]  /*1a10*/  IGMMA.64x128x32.S8.S8 R24, gdesc[UR8], R24, gsb0 ;  /* 0x03600000081879f1 */ /* 0x000fe60008041018 */
[----:B------:R-:W-:Y:S02]  /*1a20*/  WARPGROUP.DEPBAR.LE gsb0, 0x0 ;  /* 0x00008000000079c5 */ /* 0x000fe40000010000 */
[----:B------:R-:W-:Y:S05]  /*1a30*/  @!P2 BRA `(.L_x_22) ;  /* 0x000000040028a947 */ /* 0x000fea0003800000 */
[----:B------:R-:W-:Y:S01]  /*1a40*/  UIADD3 UR5, UR41, 0x1, URZ ;  /* 0x0000000129057890 */ /* 0x000fe2000fffe03f */
[----:B01----:R-:W-:Y:S02]  /*1a50*/  IMAD.U32 R0, RZ, RZ, UR44 ;  /* 0x0000002cff007e24 */ /* 0x003fe4000f8e00ff */
[----:B------:R-:W-:Y:S01]  /*1a60*/  IMAD.U32 R3, RZ, RZ, UR41 ;  /* 0x00000029ff037e24 */ /* 0x000fe2000f8e00ff */
[----:B------:R-:W-:-:S04]  /*1a70*/  UISETP.NE.AND UP0, UPT, UR5, 0x7, UPT ;  /* 0x000000070500788c */ /* 0x000fc8000bf05270 */
[----:B------:R-:W-:Y:S02]  /*1a80*/  USEL UR6, URZ, 0x1, UP0 ;  /* 0x000000013f067887 */ /* 0x000fe40008000000 */
[----:B------:R-:W-:Y:S02]  /*1a90*/  USEL UR5, UR5, URZ, UP0 ;  /* 0x0000003f05057287 */ /* 0x000fe40008000000 */
[----:B------:R-:W-:-:S06]  /*1aa0*/  ULOP3.LUT UR6, UR40, UR6, URZ, 0x3c, !UPT ;  /* 0x0000000628067292 */ /* 0x000fcc000f8e3c3f */
[----:B------:R-:W-:-:S07]  /*1ab0*/  IMAD.U32 R7, RZ, RZ, UR6 ;  /* 0x00000006ff077e24 */ /* 0x000fce000f8e00ff */
.L_x_29:
[----:B------:R-:W-:Y:S05]  /*1ac0*/  @!P0 BRA `(.L_x_23) ;  /* 0x0000000000048947 */ /* 0x000fea0003800000 */
[----:B------:R-:W-:Y:S01]  /*1ad0*/  BPT.TRAP 0x1 ;  /* 0x000000040000795c */ /* 0x000fe20000300000 */
.L_x_23:
[----:B------:R-:W0:Y:S01]  /*1ae0*/  S2UR UR7, SR_CgaCtaId ;  /* 0x00000000000779c3 */ /* 0x000e220000008800 */
[----:B------:R-:W-:Y:S01]  /*1af0*/  UMOV UR6, 0x400 ;  /* 0x0000040000067882 */ /* 0x000fe20000000000 */
[----:B------:R-:W-:Y:S01]  /*1b00*/  IMAD.U32 R5, RZ, RZ, UR5 ;  /* 0x00000005ff057e24 */ /* 0x000fe2000f8e00ff */
[----:B------:R-:W-:Y:S01]  /*1b10*/  SHF.L.U32 R4, R7, 0x1f, RZ ;  /* 0x0000001f07047819 */ /* 0x000fe200000006ff */
[----:B0-----:R-:W-:-:S06]  /*1b20*/  ULEA UR6, UR7, UR6, 0x18 ;  /* 0x0000000607067291 */ /* 0x001fcc000f8ec03f */
[----:B------:R-:W-:-:S04]  /*1b30*/  IMAD.U32 R6, RZ, RZ, UR6 ;  /* 0x00000006ff067e24 */ /* 0x000fc8000f8e00ff */
[----:B------:R-:W-:-:S04]  /*1b40*/  IMAD R5, R5, 0x8, R6 ;  /* 0x0000000805057824 */ /* 0x000fc800078e0206 */
[----:B------:R0:W1:Y:S01]  /*1b50*/  SYNCS.PHASECHK.TRANS64.TRYWAIT P1, [R5+URZ], R4 ;  /* 0x00000004050075a7 */ /* 0x000062000802017f */
[----:B------:R-:W-:Y:S05]  /*1b60*/  @!P0 BRA `(.L_x_24) ;  /* 0x0000000000048947 */ /* 0x000fea0003800000 */
[----:B------:R-:W-:Y:S01]  /*1b70*/  BPT.TRAP 0x1 ;  /* 0x000000040000795c */ /* 0x000fe20000300000 */
.L_x_24:
[----:B-1----:R-:W-:Y:S05]  /*1b80*/  @P1 BRA `(.L_x_25) ;  /* 0x0000000000081947 */ /* 0x002fea0003800000 */
[----:B------:R-:W1:Y:S02]  /*1b90*/  SYNCS.PHASECHK.TRANS64.TRYWAIT P1, [R5+URZ], R4 ;  /* 0x00000004050075a7 */ /* 0x000e64000802017f */
[----:B-1----:R-:W-:Y:S05]  /*1ba0*/  @!P1 BRA `(.L_x_26) ;  /* 0x0000005400e09947 */ /* 0x002fea0003800000 */
.L_x_25:
[----:B------:R-:W-:Y:S01]  /*1bb0*/  ULEA UR6, UR5, UR45, 0xa ;  /* 0x0000002d05067291 */ /* 0x000fe2000f8e503f */
[----:B------:R-:W-:Y:S01]  /*1bc0*/  WARPGROUP.ARRIVE ;  /* 0x00000000000079c5 */ /* 0x000fe20000000000 */
[----:B------:R-:W-:Y:S01]  /*1bd0*/  ULEA UR7, UR5, UR4, 0xa ;  /* 0x0000000405077291 */ /* 0x000fe2000f8e503f */
[----:B------:R-:W-:Y:S01]  /*1be0*/  UMOV UR9, 0x40000040 ;  /* 0x4000004000097882 */ /* 0x000fe20000000000 */
[----:B------:R-:W-:-:S03]  /*1bf0*/  UMOV UR11, 0x40000040 ;  /* 0x40000040000b7882 */ /* 0x000fc60000000000 */
[----:B------:R-:W-:Y:S02]  /*1c00*/  UMOV UR8, UR6 ;  /* 0x0000000600087c82 */ /* 0x000fe40008000000 */
[----:B------:R-:W-:Y:S02]  /*1c10*/  UMOV UR10, UR7 ;  /* 0x00000007000a7c82 */ /* 0x000fe40008000000 */
[----:B------:R-:W-:Y:S01]  /*1c20*/  IGMMA.64x128x32.S8.S8 R24, gdesc[UR8], R24, gsb0 ;  /* 0x03600000081879f1 */ /* 0x000fe20008041018 */
[----:B------:R-:W-:Y:S02]  /*1c30*/  UIADD3 UR8, UR6, 0x2, URZ ;  /* 0x0000000206087890 */ /* 0x000fe4000fffe03f */
[----:B------:R-:W-:Y:S01]  /*1c40*/  UIADD3 UR10, UR7, 0x2, URZ ;  /* 0x00000002070a7890 */ /* 0x000fe2000fffe03f */
[----:B------:R-:W-:Y:S01]  /*1c50*/  UMOV UR9, 0x40000040 ;  /* 0x4000004000097882 */ /* 0x000fe20000000000 */
[----:B------:R-:W-:Y:S01]  /*1c60*/  UMOV UR11, 0x40000040 ;  /* 0x40000040000b7882 */ /* 0x000fe20000000000 */
[----:B------:R-:W-:-:S02]  /*1c70*/  WARPGROUP.DEPBAR.LE gsb0, 0x0 ;  /* 0x00008000000079c5 */ /* 0x000fc40000010000 */
        /* <DEDUP_REMOVED lines=18> */
[----:B------:R-:W-:Y:S01]  /*1da0*/  BPT.TRAP 0x1 ;  /* 0x000000040000795c */ /* 0x000fe20000300000 */
.L_x_27:
[----:B------:R-:W-:-:S13]  /*1db0*/  ISETP.NE.AND P1, PT, R22, RZ, PT ;  /* 0x000000ff1600720c */ /* 0x000fda0003f25270 */
[----:B01----:R-:W-:-:S04]  /*1dc0*/  @P1 IMAD R4, R3, 0x8, R6 ;  /* 0x0000000803041824 */ /* 0x003fc800078e0206 */
[----:B------:R-:W-:-:S05]  /*1dd0*/  @P1 VIADD R4, R4, 0x38 ;  /* 0x0000003804041836 */ /* 0x000fca0000000000 */
[----:B------:R-:W-:-:S04]  /*1de0*/  @P1 PRMT R4, R19, 0x654, R4 ;  /* 0x0000065413041816 */ /* 0x000fc80000000004 */
[----:B------:R0:W-:Y:S01]  /*1df0*/  @P1 SYNCS.ARRIVE.TRANS64.RED.A1T0 RZ, [R4+URZ], RZ ;  /* 0x000000ff04ff19a7 */ /* 0x0001e2000810043f */
[----:B------:R-:W-:-:S13]  /*1e00*/  ISETP.GT.U32.AND P1, PT, R18, 0x1, PT ;  /* 0x000000011200780c */ /* 0x000fda0003f24070 */
[----:B0-----:R-:W-:Y:S05]  /*1e10*/  @P1 BRA `(.L_x_28) ;  /* 0x0000000000041947 */ /* 0x001fea0003800000 */
[----:B------:R-:W-:Y:S01]  /*1e20*/  BPT.TRAP 0x1 ;  /* 0x000000040000795c */ /* 0x000fe20000300000 */
.L_x_28:
[----:B------:R-:W-:Y:S01]  /*1e30*/  UIADD3 UR5, UR5, 0x1, URZ ;  /* 0x0000000105057890 */ /* 0x000fe2000fffe03f */
[C---:B------:R-:W-:Y:S01]  /*1e40*/  ISETP.GT.AND P2, PT, R0.reuse, 0x1, PT ;  /* 0x000000010000780c */ /* 0x040fe20003f44270 */
[----:B------:R-:W-:Y:S02]  /*1e50*/  VIADD R3, R3, 0x1 ;  /* 0x0000000103037836 */ /* 0x000fe40000000000 */
[----:B------:R-:W-:Y:S01]  /*1e60*/  UISETP.NE.AND UP0, UPT, UR5, 0x7, UPT ;  /* 0x000000070500788c */ /* 0x000fe2000bf05270 */
[----:B------:R-:W-:Y:S02]  /*1e70*/  VIADD R0, R0, 0xffffffff ;  /* 0xffffffff00007836 */ /* 0x000fe40000000000 */
[C---:B------:R-:W-:Y:S01]  /*1e80*/  ISETP.NE.AND P1, PT, R3.reuse, 0x7, PT ;  /* 0x000000070300780c */ /* 0x040fe20003f25270 */
[----:B------:R-:W-:Y:S02]  /*1e90*/  USEL UR6, URZ, 0x1, UP0 ;  /* 0x000000013f067887 */ /* 0x000fe40008000000 */
[----:B------:R-:W-:Y:S01]  /*1ea0*/  USEL UR5, UR5, URZ, UP0 ;  /* 0x0000003f05057287 */ /* 0x000fe20008000000 */
[----:B------:R-:W-:-:S03]  /*1eb0*/  SEL R3, R3, RZ, P1 ;  /* 0x000000ff03037207 */ /* 0x000fc60000800000 */
[----:B------:R-:W-:Y:S01]  /*1ec0*/  LOP3.LUT R7, R7, UR6, RZ, 0x3c, !PT ;  /* 0x0000000607077c12 */ /* 0x000fe2000f8e3cff */
[----:B------:R-:W-:Y:S07]  /*1ed0*/  @P2 BRA `(.L_x_29) ;  /* 0xfffffff800f82947 */ /* 0x000fee000383ffff */
.L_x_22:
[----:B01----:R-:W0:Y:S02]  /*1ee0*/  LDC R0, c[0x0][0x28c] ;  /* 0x0000a300ff007b82 */ /* 0x003e240000000800 */
[----:B0-----:R-:W-:-:S13]  /*1ef0*/  ISETP.GE.AND P1, PT, R0, 0x1, PT ;  /* 0x000000010000780c */ /* 0x001fda0003f26270 */
[----:B------:R-:W-:Y:S05]  /*1f00*/  @!P1 BRA `(.L_x_30) ;  /* 0x0000000000509947 */ /* 0x000fea0003800000 */
[----:B------:R-:W-:Y:S05]  /*1f10*/  @!P0 BRA `(.L_x_31) ;  /* 0x0000000000048947 */ /* 0x000fea0003800000 */
[----:B------:R-:W-:Y:S01]  /*1f20*/  BPT.TRAP 0x1 ;  /* 0x000000040000795c */ /* 0x000fe20000300000 */
.L_x_31:
[----:B------:R-:W-:Y:S01]  /*1f30*/  ISETP.NE.AND P0, PT, R22, RZ, PT ;  /* 0x000000ff1600720c */ /* 0x000fe20003f05270 */
[----:B------:R-:W-:Y:S01]  /*1f40*/  BSSY B0, `(.L_x_32) ;  /* 0x000000e000007945 */ /* 0x000fe20003800000 */
[----:B------:R-:W-:-:S11]  /*1f50*/  ISETP.GT.U32.AND P1, PT, R18, 0x1, PT ;  /* 0x000000011200780c */ /* 0x000fd60003f24070 */
[----:B------:R-:W-:Y:S05]  /*1f60*/  @!P0 BRA `(.L_x_33) ;  /* 0x00000000002c8947 */ /* 0x000fea0003800000 */
[----:B------:R-:W-:-:S04]  /*1f70*/  UIADD3 UR6, UR44, UR41, URZ ;  /* 0x000000292c067290 */ /* 0x000fc8000fffe03f */
[----:B------:R-:W-:-:S04]  /*1f80*/  UIMAD.WIDE.U32 UR4, UR6, 0x24924925, URZ ;  /* 0x24924925060478a5 */ /* 0x000fc8000f8e003f */
[----:B------:R-:W-:-:S04]  /*1f90*/  UIADD3 UR4, UR6, -UR5, URZ ;  /* 0x8000000506047290 */ /* 0x000fc8000fffe03f */
[----:B------:R-:W-:-:S04]  /*1fa0*/  ULEA.HI UR4, UR4, UR5, URZ, 0x1f ;  /* 0x0000000504047291 */ /* 0x000fc8000f8ff83f */
[----:B------:R-:W-:-:S04]  /*1fb0*/  USHF.R.U32.HI UR4, URZ, 0x2, UR4 ;  /* 0x000000023f047899 */ /* 0x000fc80008011604 */
[----:B------:R-:W-:-:S06]  /*1fc0*/  UIMAD UR4, UR4, -0x7, UR6 ;  /* 0xfffffff9040478a4 */ /* 0x000fcc000f8e0206 */
[----:B------:R-:W-:-:S04]  /*1fd0*/  IMAD.U32 R3, RZ, RZ, UR4 ;  /* 0x00000004ff037e24 */ /* 0x000fc8000f8e00ff */
[----:B------:R-:W-:-:S04]  /*1fe0*/  IMAD R0, R3, 0x8, R6 ;  /* 0x0000000803007824 */ /* 0x000fc800078e0206 */
[----:B------:R-:W-:-:S05]  /*1ff0*/  VIADD R0, R0, 0x38 ;  /* 0x0000003800007836 */ /* 0x000fca0000000000 */
[----:B------:R-:W-:-:S04]  /*2000*/  PRMT R0, R19, 0x654, R0 ;  /* 0x0000065413007816 */ /* 0x000fc80000000000 */
[----:B------:R0:W-:Y:S03]  /*2010*/  SYNCS.ARRIVE.TRANS64.RED.A1T0 RZ, [R0+URZ], RZ ;  /* 0x000000ff00ff79a7 */ /* 0x0001e6000810043f */
.L_x_33:
[----:B------:R-:W-:Y:S05]  /*2020*/  BSYNC B0 ;  /* 0x0000000000007941 */ /* 0x000fea0003800000 */
.L_x_32:
[----:B------:R-:W-:Y:S05]  /*2030*/  @P1 BRA `(.L_x_30) ;  /* 0x0000000000041947 */ /* 0x000fea0003800000 */
[----:B------:R-:W-:Y:S01]  /*2040*/  BPT.TRAP 0x1 ;  /* 0x000000040000795c */ /* 0x000fe20000300000 */
.L_x_30:
[----:B------:R-:W-:Y:S01]  /*2050*/  UISETP.GE.U32.AND UP1, UPT, UR43, 0x7, UPT ;  /* 0x000000072b00788c */ /* 0x000fe2000bf26070 */
[----:B------:R-:W-:Y:S01]  /*2060*/  IMAD.SHL.U32 R3, R100, 0x80, RZ ;  /* 0x0000008064037824 */ /* 0x000fe200078e00ff */
[----:B------:R-:W-:Y:S01]  /*2070*/  UIADD3 UR41, UR43, UR41, URZ ;  /* 0x000000292b297290 */ /* 0x000fe2000fffe03f */
[----:B------:R-:W-:Y:S01]  /*2080*/  IMAD.SHL.U32 R11, R101, 0x80, RZ ;  /* 0x00000080650b7824 */ /* 0x000fe200078e00ff */
[----:B------:R-:W-:Y:S01]  /*2090*/  ULDC UR7, c[0x0][0x288] ;  /* 0x0000a20000077ab9 */ /* 0x000fe20000000800 */
[----:B0-----:R-:W-:Y:S01]  /*20a0*/  IMAD.MOV.U32 R0, RZ, RZ, -0x1 ;  /* 0xffffffffff007424 */ /* 0x001fe200078e00ff */
[----:B------:R-:W-:Y:S01]  /*20b0*/  UISETP.GT.U32.AND UP0, UPT, UR41, 0x6, UPT ;  /* 0x000000062900788c */ /* 0x000fe2000bf04070 */
[----:B------:R-:W-:-:S03]  /*20c0*/  ISETP.GE.AND P0, PT, R3, UR7, PT ;  /* 0x0000000703007c0c */ /* 0x000fc6000bf06270 */
[----:B------:R-:W-:Y:S02]  /*20d0*/  UISETP.LT.U32.AND UP0, UPT, UR43, 0x7, UP0 ;  /* 0x000000072b00788c */ /* 0x000fe40008701070 */
[----:B------:R-:W-:Y:S02]  /*20e0*/  @UP1 UIMAD.WIDE.U32 UR4, UR41, 0x24924925, URZ ;  /* 0x24924925290418a5 */ /* 0x000fe4000f8e003f */
[----:B------:R-:W-:Y:S02]  /*20f0*/  USEL UR6, URZ, 0x1, !UP0 ;  /* 0x000000013f067887 */ /* 0x000fe4000c000000 */
[----:B------:R-:W-:Y:S02]  /*2100*/  @UP1 UIADD3 UR4, UR41, -UR5, URZ ;  /* 0x8000000529041290 */ /* 0x000fe4000fffe03f */
[----:B------:R-:W-:Y:S02]  /*2110*/  ULOP3.LUT UR40, UR40, UR6, URZ, 0x3c, !UPT ;  /* 0x0000000628287292 */ /* 0x000fe4000f8e3c3f */
[----:B------:R-:W-:-:S03]  /*2120*/  @UP1 ULEA.HI UR4, UR4, UR5, URZ, 0x1f ;  /* 0x0000000504041291 */ /* 0x000fc6000f8ff83f */
[----:B------:R-:W-:Y:S01]  /*2130*/  ULDC UR5, c[0x0][0x284] ;  /* 0x0000a10000057ab9 */ /* 0x000fe20000000800 */
[----:B------:R-:W-:Y:S01]  /*2140*/  @UP1 USHF.R.U32.HI UR4, URZ, 0x2, UR4 ;  /* 0x000000023f041899 */ /* 0x000fe20008011604 */
[----:B------:R-:W-:-:S03]  /*2150*/  ISETP.GE.OR P0, PT, R11, UR5, P0 ;  /* 0x000000050b007c0c */ /* 0x000fc60008706670 */
[----:B------:R-:W-:-:S10]  /*2160*/  @UP1 ULOP3.LUT UR40, UR40, 0x1, UR4, 0x78, !UPT ;  /* 0x0000000128281892 */ /* 0x000fd4000f8e7804 */
[----:B------:R-:W-:Y:S05]  /*2170*/  @P0 BRA `(.L_x_34) ;  /* 0x0000003000c80947 */ /* 0x000fea0003800000 */
[----:B------:R-:W0:Y:S01]  /*2180*/  LDC.64 R12, c[0x0][0x5c8] ;  /* 0x00017200ff0c7b82 */ /* 0x000e220000000a00 */
[----:B------:R-:W-:Y:S01]  /*2190*/  SHF.R.S32.HI R10, RZ, 0x1f, R23 ;  /* 0x0000001fff0a7819 */ /* 0x000fe20000011417 */
[----:B------:R-:W-:Y:S01]  /*21a0*/  ULDC.64 UR4, c[0x0][0x5d0] ;  /* 0x0001740000047ab9 */ /* 0x000fe20000000a00 */
[----:B------:R-:W-:Y:S01]  /*21b0*/  LOP3.LUT R8, R3, 0x6, R94, 0xf8, !PT ;  /* 0x0000000603087812 */ /* 0x000fe200078ef85e */
[----:B------:R-:W-:Y:S01]  /*21c0*/  IMAD.WIDE R14, R101, 0x80, R88 ;  /* 0x00000080650e7825 */ /* 0x000fe200078e0258 */
[----:B------:R-:W-:Y:S02]  /*21d0*/  BSSY B0, `(.L_x_34) ;  /* 0x000032c000007945 */ /* 0x000fe40003800000 */
[----:B------:R-:W-:Y:S01]  /*21e0*/  SHF.R.S32.HI R9, RZ, 0x1f, R8 ;  /* 0x0000001fff097819 */ /* 0x000fe20000011408 */
[----:B------:R-:W-:Y:S02]  /*21f0*/  IMAD R4, R10, UR4, RZ ;  /* 0x000000040a047c24 */ /* 0x000fe4000f8e02ff */
[----:B------:R-:W-:-:S02]  /*2200*/  IMAD.IADD R101, R98, 0x1, -R11 ;  /* 0x0000000162657824 */ /* 0x000fc400078e0a0b */
[C---:B------:R-:W-:Y:S02]  /*2210*/  IMAD R7, R23.reuse, UR5, R4 ;  /* 0x0000000517077c24 */ /* 0x040fe4000f8e0204 */
[----:B------:R-:W-:Y:S01]  /*2220*/  IMAD.WIDE.U32 R4, R23, UR4, R8 ;  /* 0x0000000417047c25 */ /* 0x000fe2000f8e0008 */
[----:B------:R-:W-:-:S03]  /*2230*/  ULDC.64 UR4, c[0x0][0x5c0] ;  /* 0x0001700000047ab9 */ /* 0x000fc60000000a00 */
[----:B------:R-:W-:Y:S02]  /*2240*/  IMAD.IADD R5, R5, 0x1, R7 ;  /* 0x0000000105057824 */ /* 0x000fe400078e0207 */
[----:B------:R-:W-:Y:S02]  /*2250*/  IMAD.IADD R3, R92, 0x1, -R3 ;  /* 0x000000015c037824 */ /* 0x000fe400078e0a03 */
[-C--:B0-----:R-:W-:Y:S02]  /*2260*/  IMAD R6, R15, R12.reuse, RZ ;  /* 0x0000000c0f067224 */ /* 0x081fe400078e02ff */
[----:B------:R-:W-:-:S04]  /*2270*/  IMAD.WIDE.U32 R4, R14, R12, R4 ;  /* 0x0000000c0e047225 */ /* 0x000fc800078e0004 */
[----:B------:R-:W-:Y:S01]  /*2280*/  IMAD R7, R14, R13, R6 ;  /* 0x0000000d0e077224 */ /* 0x000fe200078e0206 */
[----:B------:R-:W-:-:S04]  /*2290*/  IADD3 R4, P0, R4, UR4, RZ ;  /* 0x0000000404047c10 */ /* 0x000fc8000ff1e0ff */
[----:B------:R-:W-:Y:S02]  /*22a0*/  IADD3.X R5, R5, UR5, R7, P0, !PT ;  /* 0x0000000505057c10 */ /* 0x000fe400087fe407 */
[----:B-----5:R-:W-:Y:S02]  /*22b0*/  ISETP.NE.AND P0, PT, R91, RZ, PT ;  /* 0x000000ff5b00720c */ /* 0x020fe40003f05270 */
[----:B------:R-:W-:-:S04]  /*22c0*/  LEA R6, P1, R12, R4, 0x3 ;  /* 0x000000040c067211 */ /* 0x000fc800078218ff */
[----:B------:R-:W-:-:S07]  /*22d0*/  LEA.HI.X R7, R12, R5, R13, 0x3, P1 ;  /* 0x000000050c077211 */ /* 0x000fce00008f1c0d */
[----:B------:R-:W-:Y:S05]  /*22e0*/  @!P0 BRA `(.L_x_35) ;  /* 0x0000002400608947 */ /* 0x000fea0003800000 */
[----:B------:R-:W0:Y:S01]  /*22f0*/  LDC.64 R102, c[0x0][0x5b0] ;  /* 0x00016c00ff667b82 */ /* 0x000e220000000a00 */
[----:B------:R-:W-:Y:S01]  /*2300*/  ULDC.64 UR4, c[0x0][0x5b8] ;  /* 0x00016e0000047ab9 */ /* 0x000fe20000000a00 */
[----:B------:R-:W-:Y:S01]  /*2310*/  ISETP.GE.AND P1, PT, R101, 0x1, PT ;  /* 0x000000016500780c */ /* 0x000fe20003f26270 */
[----:B------:R-:W-:Y:S01]  /*2320*/  IMAD R10, R10, UR4, RZ ;  /* 0x000000040a0a7c24 */ /* 0x000fe2000f8e02ff */
[----:B------:R-:W-:Y:S01]  /*2330*/  BSSY B1, `(.L_x_36) ;  /* 0x000000e000017945 */ /* 0x000fe20003800000 */
[----:B------:R-:W-:Y:S01]  /*2340*/  IMAD.WIDE.U32 R20, R23, UR4, R8 ;  /* 0x0000000417147c25 */ /* 0x000fe2000f8e0008 */
[----:B------:R-:W-:Y:S02]  /*2350*/  ISETP.LT.OR P5, PT, R3, 0x1, !P1 ;  /* 0x000000010300780c */ /* 0x000fe40004fa1670 */
[----:B------:R-:W1:Y:S01]  /*2360*/  LDC.64 R104, c[0x0][0x5a8] ;  /* 0x00016a00ff687b82 */ /* 0x000e620000000a00 */
[----:B------:R-:W-:Y:S02]  /*2370*/  IMAD R13, R23, UR5, R10 ;  /* 0x00000005170d7c24 */ /* 0x000fe4000f8e020a */
[----:B------:R-:W-:-:S02]  /*2380*/  IMAD.MOV.U32 R12, RZ, RZ, R20 ;  /* 0x000000ffff0c7224 */ /* 0x000fc400078e0014 */
[----:B------:R-:W-:Y:S02]  /*2390*/  IMAD.IADD R13, R21, 0x1, R13 ;  /* 0x00000001150d7824 */ /* 0x000fe400078e020d */
[-C--:B0-----:R-:W-:Y:S02]  /*23a0*/  IMAD R10, R15, R102.reuse, RZ ;  /* 0x000000660f0a7224 */ /* 0x081fe400078e02ff */
[----:B------:R-:W-:-:S04]  /*23b0*/  IMAD.WIDE.U32 R8, R14, R102, R12 ;  /* 0x000000660e087225 */ /* 0x000fc800078e000c */
[----:B------:R-:W-:Y:S01]  /*23c0*/  IMAD R23, R14, R103, R10 ;  /* 0x000000670e177224 */ /* 0x000fe200078e020a */
[----:B-1----:R-:W-:-:S04]  /*23d0*/  IADD3 R8, P0, R8, R104, RZ ;  /* 0x0000006808087210 */ /* 0x002fc80007f1e0ff */
[----:B------:R-:W-:Y:S01]  /*23e0*/  IADD3.X R9, R105, R9, R23, P0, !PT ;  /* 0x0000000969097210 */ /* 0x000fe200007fe417 */
[----:B------:R-:W-:Y:S08]  /*23f0*/  @P5 BRA `(.L_x_37) ;  /* 0x0000000000045947 */ /* 0x000ff00003800000 */
[----:B------:R0:W5:Y:S02]  /*2400*/  LDG.E.U8 R99, desc[UR38][R8.64] ;  /* 0x0000002608637981 */ /* 0x000164000c1e1100 */
.L_x_37:
[----:B------:R-:W-:Y:S05]  /*2410*/  BSYNC B1 ;  /* 0x0000000000017941 */ /* 0x000fea0003800000 */
.L_x_36:
[----:B-----5:R-:W-:Y:S01]  /*2420*/  LOP3.LUT R15, R99, 0xffff, RZ, 0xc0, !PT ;  /* 0x0000ffff630f7812 */ /* 0x020fe200078ec0ff */
[C---:B------:R-:W-:Y:S01]  /*2430*/  IMAD.SHL.U32 R10, R102.reuse, 0x8, RZ ;  /* 0x00000008660a7824 */ /* 0x040fe200078e00ff */
[----:B------:R-:W-:Y:S01]  /*2440*/  ISETP.LT.OR P2, PT, R3, 0x2, !P1 ;  /* 0x000000020300780c */ /* 0x000fe20004f41670 */
[----:B------:R-:W-:Y:S01]  /*2450*/  BSSY B1, `(.L_x_38) ;  /* 0x000000e000017945 */ /* 0x000fe20003800000 */
[----:B------:R-:W-:Y:S02]  /*2460*/  PRMT R100, R15, 0x8880, RZ ;  /* 0x000088800f647816 */ /* 0x000fe400000000ff */
[----:B------:R-:W-:Y:S02]  /*2470*/  SHF.L.U64.HI R11, R102, 0x3, R103 ;  /* 0x00000003660b7819 */ /* 0x000fe40000010267 */
[----:B------:R-:W-:Y:S01]  /*2480*/  ISETP.GE.AND P0, PT, R101, 0x9, PT ;  /* 0x000000096500780c */ /* 0x000fe20003f06270 */
[----:B------:R-:W-:Y:S02]  /*2490*/  IMAD R15, R100, R91, RZ ;  /* 0x0000005b640f7224 */ /* 0x000fe400078e02ff */
[----:B------:R-:W-:-:S04]  /*24a0*/  IMAD.WIDE.U32 R10, R14, R102, R10 ;  /* 0x000000660e0a7225 */ /* 0x000fc800078e000a */
[----:B------:R-:W-:Y:S01]  /*24b0*/  @!P5 IMAD R21, R24, R90, R15 ;  /* 0x0000005a1815d224 */ /* 0x000fe200078e020f */
[----:B------:R-:W-:Y:S01]  /*24c0*/  IADD3 R10, P3, P4, R20, R104, R10 ;  /* 0x00000068140a7210 */ /* 0x000fe20007c7e00a */
[----:B------:R-:W-:-:S03]  /*24d0*/  IMAD.IADD R20, R23, 0x1, R11 ;  /* 0x0000000117147824 */ /* 0x000fc600078e020b */
[----:B------:R1:W-:Y:S01]  /*24e0*/  @!P5 STG.E.U8 desc[UR38][R4.64], R21 ;  /* 0x000000150400d986 */ /* 0x0003e2000c101126 */
[----:B------:R-:W-:Y:S08]  /*24f0*/  @P2 BRA `(.L_x_39) ;  /* 0x00000000000c2947 */ /* 0x000ff00003800000 */
[----:B------:R-:W2:Y:S02]  /*2500*/  LDG.E.U8 R99, desc[UR38][R8.64+0x1] ;  /* 0x0000012608637981 */ /* 0x000ea4000c1e1100 */
[----:B--2---:R-:W-:-:S05]  /*2510*/  PRMT R14, R99, 0x8880, RZ ;  /* 0x00008880630e7816 */ /* 0x004fca00000000ff */
[----:B------:R-:W-:-:S07]  /*2520*/  IMAD R15, R14, R91, RZ ;  /* 0x0000005b0e0f7224 */ /* 0x000fce00078e02ff */
.L_x_39:
[----:B------:R-:W-:Y:S05]  /*2530*/  BSYNC B1 ;  /* 0x0000000000017941 */ /* 0x000fea0003800000 */
.L_x_38:
[----:B------:R-:W-:Y:S01]  /*2540*/  ISETP.LT.OR P5, PT, R3, 0x1, !P0 ;  /* 0x000000010300780c */ /* 0x000fe200047a1670 */
[----:B------:R-:W-:Y:S01]  /*2550*/  @!P2 IMAD R25, R25, R90, R15 ;  /* 0x0000005a1919a224 */ /* 0x000fe200078e020f */
[----:B------:R-:W-:Y:S01]  /*2560*/  BSSY B1, `(.L_x_40) ;  /* 0x000000a000017945 */ /* 0x000fe20003800000 */
[----:B------:R-:W-:Y:S02]  /*2570*/  IADD3.X R11, R13, R105, R20, P3, P4 ;  /* 0x000000690d0b7210 */ /* 0x000fe40001fe8414 */
[C---:B------:R-:W-:Y:S01]  /*2580*/  ISETP.LT.OR P3, PT, R3.reuse, 0x2, !P0 ;  /* 0x000000020300780c */ /* 0x040fe20004761670 */
[----:B------:R2:W-:Y:S01]  /*2590*/  @!P2 STG.E.U8 desc[UR38][R4.64+0x1], R25 ;  /* 0x000001190400a986 */ /* 0x0005e2000c101126 */
[C---:B------:R-:W-:Y:S02]  /*25a0*/  ISETP.LT.OR P4, PT, R3.reuse, 0x9, !P1 ;  /* 0x000000090300780c */ /* 0x040fe40004f81670 */
[----:B------:R-:W-:-:S04]  /*25b0*/  ISETP.LT.OR P2, PT, R3, 0xa, !P1 ;  /* 0x0000000a0300780c */ /* 0x000fc80004f41670 */
[----:B------:R-:W-:Y:S09]  /*25c0*/  @P5 BRA `(.L_x_41) ;  /* 0x00000000000c5947 */ /* 0x000ff20003800000 */
[----:B------:R-:W3:Y:S02]  /*25d0*/  LDG.E.U8 R99, desc[UR38][R10.64] ;  /* 0x000000260a637981 */ /* 0x000ee4000c1e1100 */
[----:B---3--:R-:W-:-:S05]  /*25e0*/  PRMT R12, R99, 0x8880, RZ ;  /* 0x00008880630c7816 */ /* 0x008fca00000000ff */
[----:B------:R-:W-:-:S07]  /*25f0*/  IMAD R15, R12, R91, RZ ;  /* 0x0000005b0c0f7224 */ /* 0x000fce00078e02ff */
.L_x_41:
[----:B------:R-:W-:Y:S05]  /*2600*/  BSYNC B1 ;  /* 0x0000000000017941 */ /* 0x000fea0003800000 */
.L_x_40:
[----:B------:R-:W-:Y:S01]  /*2610*/  @!P5 IMAD R13, R26, R90, R15 ;  /* 0x0000005a1a0dd224 */ /* 0x000fe200078e020f */
[----:B------:R-:W-:Y:S04]  /*2620*/  BSSY B1, `(.L_x_42) ;  /* 0x0000006000017945 */ /* 0x000fe80003800000 */
[----:B------:R3:W-:Y:S01]  /*2630*/  @!P5 STG.E.U8 desc[UR38][R6.64], R13 ;  /* 0x0000000d0600d986 */ /* 0x0007e2000c101126 */
[----:B------:R-:W-:Y:S05]  /*2640*/  @P3 BRA `(.L_x_43) ;  /* 0x00000000000c3947 */ /* 0x000fea0003800000 */
[----:B------:R-:W4:Y:S02]  /*2650*/  LDG.E.U8 R99, desc[UR38][R10.64+0x1] ;  /* 0x000001260a637981 */ /* 0x000f24000c1e1100 */
[----:B----4-:R-:W-:-:S05]  /*2660*/  PRMT R12, R99, 0x8880, RZ ;  /* 0x00008880630c7816 */ /* 0x010fca00000000ff */
[----:B------:R-:W-:-:S07]  /*2670*/  IMAD R15, R12, R91, RZ ;  /* 0x0000005b0c0f7224 */ /* 0x000fce00078e02ff */
.L_x_43:
[----:B------:R-:W-:Y:S05]  /*2680*/  BSYNC B1 ;  /* 0x0000000000017941 */ /* 0x000fea0003800000 */
.L_x_42:
[----:B------:R-:W-:Y:S01]  /*2690*/  @!P3 IMAD R27, R27, R90, R15 ;  /* 0x0000005a1b1bb224 */ /* 0x000fe200078e020f */
[----:B------:R-:W-:Y:S04]  /*26a0*/  BSSY B1, `(.L_x_44) ;  /* 0x0000006000017945 */ /* 0x000fe80003800000 */
[----:B------:R4:W-:Y:S01]  /*26b0*/  @!P3 STG.E.U8 desc[UR38][R6.64+0x1], R27 ;  /* 0x0000011b0600b986 */ /* 0x0009e2000c101126 */
[----:B------:R-:W-:Y:S05]  /*26c0*/  @P4 BRA `(.L_x_45) ;  /* 0x00000000000c4947 */ /* 0x000fea0003800000 */
[----:B------:R-:W5:Y:S02]  /*26d0*/  LDG.E.U8 R99, desc[UR38][R8.64+0x8] ;  /* 0x0000082608637981 */ /* 0x000f64000c1e1100 */
[----:B-----5:R-:W-:-:S05]  /*26e0*/  PRMT R12, R99, 0x8880, RZ ;  /* 0x00008880630c7816 */ /* 0x020fca00000000ff */
[----:B------:R-:W-:-:S07]  /*26f0*/  IMAD R15, R12, R91, RZ ;  /* 0x0000005b0c0f7224 */ /* 0x000fce00078e02ff */
.L_x_45:
[----:B------:R-:W-:Y:S05]  /*2700*/  BSYNC B1 ;  /* 0x0000000000017941 */ /* 0x000fea0003800000 */
.L_x_44:
[----:B---3--:R-:W-:Y:S01]  /*2710*/  @!P4 IMAD R13, R28, R90, R15 ;  /* 0x0000005a1c0dc224 */ /* 0x008fe200078e020f */
[----:B------:R-:W-:Y:S04]  /*2720*/  BSSY B1, `(.L_x_46) ;  /* 0x0000006000017945 */ /* 0x000fe80003800000 */
[----:B------:R3:W-:Y:S01]  /*2730*/  @!P4 STG.E.U8 desc[UR38][R4.64+0x8], R13 ;  /* 0x0000080d0400c986 */ /* 0x0007e2000c101126 */
[----:B------:R-:W-:Y:S05]  /*2740*/  @P2 BRA `(.L_x_47) ;  /* 0x00000000000c2947 */ /* 0x000fea0003800000 */
[----:B------:R-:W5:Y:S02]  /*2750*/  LDG.E.U8 R99, desc[UR38][R8.64+0x9] ;  /* 0x0000092608637981 */ /* 0x000f64000c1e1100 */
[----:B-----5:R-:W-:-:S05]  /*2760*/  PRMT R12, R99, 0x8880, RZ ;  /* 0x00008880630c7816 */ /* 0x020fca00000000ff */
[----:B------:R-:W-:-:S07]  /*2770*/  IMAD R15, R12, R91, RZ ;  /* 0x0000005b0c0f7224 */ /* 0x000fce00078e02ff */
.L_x_47:
[----:B------:R-:W-:Y:S05]  /*2780*/  BSYNC B1 ;  /* 0x0000000000017941 */ /* 0x000fea0003800000 */
.L_x_46:
[----:B------:R-:W-:Y:S01]  /*2790*/  ISETP.LT.OR P4, PT, R3, 0x9, !P0 ;  /* 0x000000090300780c */ /* 0x000fe20004781670 */
[----:B------:R-:W-:Y:S01]  /*27a0*/  @!P2 IMAD R29, R29, R90, R15 ;  /* 0x0000005a1d1da224 */ /* 0x000fe200078e020f */
[----:B------:R-:W-:Y:S01]  /*27b0*/  BSSY B1, `(.L_x_48) ;  /* 0x0000009000017945 */ /* 0x000fe20003800000 */
[C---:B------:R-:W-:Y:S02]  /*27c0*/  ISETP.LT.OR P3, PT, R3.reuse, 0xa, !P0 ;  /* 0x0000000a0300780c */ /* 0x040fe40004761670 */
[C---:B------:R-:W-:Y:S01]  /*27d0*/  ISETP.LT.OR P5, PT, R3.reuse, 0x11, !P1 ;  /* 0x000000110300780c */ /* 0x040fe20004fa1670 */
[----:B------:R0:W-:Y:S01]  /*27e0*/  @!P2 STG.E.U8 desc[UR38][R4.64+0x9], R29 ;  /* 0x0000091d0400a986 */ /* 0x0001e2000c101126 */
[----:B------:R-:W-:-:S06]  /*27f0*/  ISETP.LT.OR P2, PT, R3, 0x12, !P1 ;  /* 0x000000120300780c */ /* 0x000fcc0004f41670 */
[----:B------:R-:W-:Y:S07]  /*2800*/  @P4 BRA `(.L_x_49) ;  /* 0x00000000000c4947 */ /* 0x000fee0003800000 */
[----:B------:R-:W5:Y:S02]  /*2810*/  LDG.E.U8 R99, desc[UR38][R10.64+0x8] ;  /* 0x000008260a637981 */ /* 0x000f64000c1e1100 */
[----:B-----5:R-:W-:-:S05]  /*2820*/  PRMT R12, R99, 0x8880, RZ ;  /* 0x00008880630c7816 */ /* 0x020fca00000000ff */
[----:B------:R-:W-:-:S07]  /*2830*/  IMAD R15, R12, R91, RZ ;  /* 0x0000005b0c0f7224 */ /* 0x000fce00078e02ff */
.L_x_49:
[----:B------:R-:W-:Y:S05]  /*2840*/  BSYNC B1 ;  /* 0x0000000000017941 */ /* 0x000fea0003800000 */
.L_x_48:
[----:B---3--:R-:W-:Y:S01]  /*2850*/  @!P4 IMAD R13, R30, R90, R15 ;  /* 0x0000005a1e0dc224 */ /* 0x008fe200078e020f */
[----:B------:R-:W-:Y:S04]  /*2860*/  BSSY B1, `(.L_x_50) ;  /* 0x0000006000017945 */ /* 0x000fe80003800000 */
[----:B------:R3:W-:Y:S01]  /*2870*/  @!P4 STG.E.U8 desc[UR38][R6.64+0x8], R13 ;  /* 0x0000080d0600c986 */ /* 0x0007e2000c101126 */
[----:B------:R-:W-:Y:S05]  /*2880*/  @P3 BRA `(.L_x_51) ;  /* 0x00000000000c3947 */ /* 0x000fea0003800000 */
[----:B------:R-:W5:Y:S02]  /*2890*/  LDG.E.U8 R99, desc[UR38][R10.64+0x9] ;  /* 0x000009260a637981 */ /* 0x000f64000c1e1100 */
[----:B-----5:R-:W-:-:S05]  /*28a0*/  PRMT R12, R99, 0x8880, RZ ;  /* 0x00008880630c7816 */ /* 0x020fca00000000ff */
[----:B------:R-:W-:-:S07]  /*28b0*/  IMAD R15, R12, R91, RZ ;  /* 0x0000005b0c0f7224 */ /* 0x000fce00078e02ff */
.L_x_51:
[----:B------:R-:W-:Y:S05]  /*28c0*/  BSYNC B1 ;  /* 0x0000000000017941 */ /* 0x000fea0003800000 */
.L_x_50:
[----:B------:R-:W-:Y:S01]  /*28d0*/  @!P3 IMAD R31, R31, R90, R15 ;  /* 0x0000005a1f1fb224 */ /* 0x000fe200078e020f */
[----:B------:R-:W-:Y:S04]  /*28e0*/  BSSY B1, `(.L_x_52) ;  /* 0x0000006000017945 */ /* 0x000fe80003800000 */
[----:B------:R0:W-:Y:S01]  /*28f0*/  @!P3 STG.E.U8 desc[UR38][R6.64+0x9], R31 ;  /* 0x0000091f0600b986 */ /* 0x0001e2000c101126 */
[----:B------:R-:W-:Y:S05]  /*2900*/  @P5 BRA `(.L_x_53) ;  /* 0x00000000000c5947 */ /* 0x000fea0003800000 */
[----:B------:R-:W5:Y:S02]  /*2910*/  LDG.E.U8 R99, desc[UR38][R8.64+0x10] ;  /* 0x0000102608637981 */ /* 0x000f64000c1e1100 */
[----:B-----5:R-:W-:-:S05]  /*2920*/  PRMT R12, R99, 0x8880, RZ ;  /* 0x00008880630c7816 */ /* 0x020fca00000000ff */
[----:B------:R-:W-:-:S07]  /*2930*/  IMAD R15, R12, R91, RZ ;  /* 0x0000005b0c0f7224 */ /* 0x000fce00078e02ff */
.L_x_53:
[----:B------:R-:W-:Y:S05]  /*2940*/  BSYNC B1 ;  /* 0x0000000000017941 */ /* 0x000fea0003800000 */
.L_x_52:
[----:B---3--:R-:W-:Y:S01]  /*2950*/  @!P5 IMAD R13, R32, R90, R15 ;  /* 0x0000005a200dd224 */ /* 0x008fe200078e020f */
[----:B------:R-:W-:Y:S04]  /*2960*/  BSSY B1, `(.L_x_54) ;  /* 0x0000006000017945 */ /* 0x000fe80003800000 */
[----:B------:R3:W-:Y:S01]  /*2970*/  @!P5 STG.E.U8 desc[UR38][R4.64+0x10], R13 ;  /* 0x0000100d0400d986 */ /* 0x0007e2000c101126 */
[----:B------:R-:W-:Y:S05]  /*2980*/  @P2 BRA `(.L_x_55) ;  /* 0x00000000000c2947 */ /* 0x000fea0003800000 */
[----:B------:R-:W5:Y:S02]  /*2990*/  LDG.E.U8 R99, desc[UR38][R8.64+0x11] ;  /* 0x0000112608637981 */ /* 0x000f64000c1e1100 */
[----:B-----5:R-:W-:-:S05]  /*29a0*/  PRMT R12, R99, 0x8880, RZ ;  /* 0x00008880630c7816 */ /* 0x020fca00000000ff */
[----:B------:R-:W-:-:S07]  /*29b0*/  IMAD R15, R12, R91, RZ ;  /* 0x0000005b0c0f7224 */ /* 0x000fce00078e02ff */
.L_x_55:
[----:B------:R-:W-:Y:S05]  /*29c0*/  BSYNC B1 ;  /* 0x0000000000017941 */ /* 0x000fea0003800000 */
.L_x_54:
        /* <DEDUP_REMOVED lines=11> */
.L_x_57:
[----:B------:R-:W-:Y:S05]  /*2a80*/  BSYNC B1 ;  /* 0x0000000000017941 */ /* 0x000fea0003800000 */
.L_x_56:
[----:B---3--:R-:W-:Y:S01]  /*2a90*/  @!P4 IMAD R13, R34, R90, R15 ;  /* 0x0000005a220dc224 */ /* 0x008fe200078e020f */
[----:B------:R-:W-:Y:S04]  /*2aa0*/  BSSY B1, `(.L_x_58) ;  /* 0x0000006000017945 */ /* 0x000fe80003800000 */
[----:B------:R3:W-:Y:S01]  /*2ab0*/  @!P4 STG.E.U8 desc[UR38][R6.64+0x10], R13 ;  /* 0x0000100d0600c986 */ /* 0x0007e2000c101126 */
[----:B------:R-:W-:Y:S05]  /*2ac0*/  @P3 BRA `(.L_x_59) ;  /* 0x00000000000c3947 */ /* 0x000fea0003800000 */
[----:B------:R-:W5:Y:S02]  /*2ad0*/  LDG.E.U8 R99, desc[UR38][R10.64+0x11] ;  /* 0x000011260a637981 */ /* 0x000f64000c1e1100 */
[----:B-----5:R-:W-:-:S05]  /*2ae0*/  PRMT R12, R99, 0x8880, RZ ;  /* 0x00008880630c7816 */ /* 0x020fca00000000ff */
[----:B------:R-:W-:-:S07]  /*2af0*/  IMAD R15, R12, R91, RZ ;  /* 0x0000005b0c0f7224 */ /* 0x000fce00078e02ff */
.L_x_59:
[----:B------:R-:W-:Y:S05]  /*2b00*/  BSYNC B1 ;  /* 0x0000000000017941 */ /* 0x000fea0003800000 */
.L_x_58:
[----:B------:R-:W-:Y:S01]  /*2b10*/  @!P3 IMAD R35, R35, R90, R15 ;  /* 0x0000005a2323b224 */ /* 0x000fe200078e020f */
[----:B------:R-:W-:Y:S04]  /*2b20*/  BSSY B1, `(.L_x_60) ;  /* 0x0000006000017945 */ /* 0x000fe80003800000 */
[----:B------:R0:W-:Y:S01]  /*2b30*/  @!P3 STG.E.U8 desc[UR38][R6.64+0x11], R35 ;  /* 0x000011230600b986 */ /* 0x0001e2000c101126 */
[----:B------:R-:W-:Y:S05]  /*2b40*/  @P5 BRA `(.L_x_61) ;  /* 0x00000000000c5947 */ /* 0x000fea0003800000 */
[----:B------:R-:W5:Y:S02]  /*2b50*/  LDG.E.U8 R99, desc[UR38][R8.64+0x18] ;  /* 0x0000182608637981 */ /* 0x000f64000c1e1100 */
[----:B-----5:R-:W-:-:S05]  /*2b60*/  PRMT R12, R99, 0x8880, RZ ;  /* 0x00008880630c7816 */ /* 0x020fca00000000ff */
[----:B------:R-:W-:-:S07]  /*2b70*/  IMAD R15, R12, R91, RZ ;  /* 0x0000005b0c0f7224 */ /* 0x000fce00078e02ff */
.L_x_61:
[----:B------:R-:W-:Y:S05]  /*2b80*/  BSYNC B1 ;  /* 0x0000000000017941 */ /* 0x000fea0003800000 */
.L_x_60:
[----:B---3--:R-:W-:Y:S01]  /*2b90*/  @!P5 IMAD R13, R36, R90, R15 ;  /* 0x0000005a240dd224 */ /* 0x008fe200078e020f */
[----:B------:R-:W-:Y:S04]  /*2ba0*/  BSSY B1, `(.L_x_62) ;  /* 0x0000006000017945 */ /* 0x000fe80003800000 */
[----:B------:R3:W-:Y:S01]  /*2bb0*/  @!P5 STG.E.U8 desc[UR38][R4.64+0x18], R13 ;  /* 0x0000180d0400d986 */ /* 0x0007e2000c101126 */
[----:B------:R-:W-:Y:S05]  /*2bc0*/  @P2 BRA `(.L_x_63) ;  /* 0x00000000000c2947 */ /* 0x000fea0003800000 */
[----:B------:R-:W5:Y:S02]  /*2bd0*/  LDG.E.U8 R99, desc[UR38][R8.64+0x19] ;  /* 0x0000192608637981 */ /* 0x000f64000c1e1100 */
[----:B-----5:R-:W-:-:S05]  /*2be0*/  PRMT R12, R99, 0x8880, RZ ;  /* 0x00008880630c7816 */ /* 0x020fca00000000ff */
[----:B------:R-:W-:-:S07]  /*2bf0*/  IMAD R15, R12, R91, RZ ;  /* 0x0000005b0c0f7224 */ /* 0x000fce00078e02ff */
.L_x_63:
[----:B------:R-:W-:Y:S05]  /*2c00*/  BSYNC B1 ;  /* 0x0000000000017941 */ /* 0x000fea0003800000 */
.L_x_62:
        /* <DEDUP_REMOVED lines=11> */
.L_x_65:
[----:B------:R-:W-:Y:S05]  /*2cc0*/  BSYNC B1 ;  /* 0x0000000000017941 */ /* 0x000fea0003800000 */
.L_x_64:
[----:B---3--:R-:W-:Y:S01]  /*2cd0*/  @!P4 IMAD R13, R38, R90, R15 ;  /* 0x0000005a260dc224 */ /* 0x008fe200078e020f */
[----:B------:R-:W-:Y:S04]  /*2ce0*/  BSSY B1, `(.L_x_66) ;  /* 0x0000006000017945 */ /* 0x000fe80003800000 */
[----:B------:R3:W-:Y:S01]  /*2cf0*/  @!P4 STG.E.U8 desc[UR38][R6.64+0x18], R13 ;  /* 0x0000180d0600c986 */ /* 0x0007e2000c101126 */
[----:B------:R-:W-:Y:S05]  /*2d00*/  @P3 BRA `(.L_x_67) ;  /* 0x00000000000c3947 */ /* 0x000fea0003800000 */
[----:B------:R-:W5:Y:S02]  /*2d10*/  LDG.E.U8 R99, desc[UR38][R10.64+0x19] ;  /* 0x000019260a637981 */ /* 0x000f64000c1e1100 */
[----:B-----5:R-:W-:-:S05]  /*2d20*/  PRMT R12, R99, 0x8880, RZ ;  /* 0x00008880630c7816 */ /* 0x020fca00000000ff */
[----:B------:R-:W-:-:S07]  /*2d30*/  IMAD R15, R12, R91, RZ ;  /* 0x0000005b0c0f7224 */ /* 0x000fce00078e02ff */
.L_x_67:
[----:B------:R-:W-:Y:S05]  /*2d40*/  BSYNC B1 ;  /* 0x0000000000017941 */ /* 0x000fea0003800000 */
.L_x_66:
[----:B------:R-:W-:Y:S01]  /*2d50*/  @!P3 IMAD R39, R39, R90, R15 ;  /* 0x0000005a2727b224 */ /* 0x000fe200078e020f */
[----:B------:R-:W-:Y:S04]  /*2d60*/  BSSY B1, `(.L_x_68) ;  /* 0x0000006000017945 */ /* 0x000fe80003800000 */
[----:B------:R0:W-:Y:S01]  /*2d70*/  @!P3 STG.E.U8 desc[UR38][R6.64+0x19], R39 ;  /* 0x000019270600b986 */ /* 0x0001e2000c101126 */
[----:B------:R-:W-:Y:S05]  /*2d80*/  @P5 BRA `(.L_x_69) ;  /* 0x00000000000c5947 */ /* 0x000fea0003800000 */
[----:B------:R-:W5:Y:S02]  /*2d90*/  LDG.E.U8 R99, desc[UR38][R8.64+0x20] ;  /* 0x0000202608637981 */ /* 0x000f64000c1e1100 */
[----:B-----5:R-:W-:-:S05]  /*2da0*/  PRMT R12, R99, 0x8880, RZ ;  /* 0x00008880630c7816 */ /* 0x020fca00000000ff */
[----:B------:R-:W-:-:S07]  /*2db0*/  IMAD R15, R12, R91, RZ ;  /* 0x0000005b0c0f7224 */ /* 0x000fce00078e02ff */
.L_x_69:
[----:B------:R-:W-:Y:S05]  /*2dc0*/  BSYNC B1 ;  /* 0x0000000000017941 */ /* 0x000fea0003800000 */
.L_x_68:
[----:B---3--:R-:W-:Y:S01]  /*2dd0*/  @!P5 IMAD R13, R40, R90, R15 ;  /* 0x0000005a280dd224 */ /* 0x008fe200078e020f */
[----:B------:R-:W-:Y:S04]  /*2de0*/  BSSY B1, `(.L_x_70) ;  /* 0x0000006000017945 */ /* 0x000fe80003800000 */
[----:B------:R3:W-:Y:S01]  /*2df0*/  @!P5 STG.E.U8 desc[UR38][R4.64+0x20], R13 ;  /* 0x0000200d0400d986 */ /* 0x0007e2000c101126 */
[----:B------:R-:W-:Y:S05]  /*2e00*/  @P2 BRA `(.L_x_71) ;  /* 0x00000000000c2947 */ /* 0x000fea0003800000 */
[----:B------:R-:W5:Y:S02]  /*2e10*/  LDG.E.U8 R99, desc[UR38][R8.64+0x21] ;  /* 0x0000212608637981 */ /* 0x000f64000c1e1100 */
[----:B-----5:R-:W-:-:S05]  /*2e20*/  PRMT R12, R99, 0x8880, RZ ;  /* 0x00008880630c7816 */ /* 0x020fca00000000ff */
[----:B------:R-:W-:-:S07]  /*2e30*/  IMAD R15, R12, R91, RZ ;  /* 0x0000005b0c0f7224 */ /* 0x000fce00078e02ff */
.L_x_71:
[----:B------:R-:W-:Y:S05]  /*2e40*/  BSYNC B1 ;  /* 0x0000000000017941 */ /* 0x000fea0003800000 */
.L_x_70:
        /* <DEDUP_REMOVED lines=11> */
.L_x_73:
[----:B------:R-:W-:Y:S05]  /*2f00*/  BSYNC B1 ;  /* 0x0000000000017941 */ /* 0x000fea0003800000 */
.L_x_72:
[----:B---3--:R-:W-:Y:S01]  /*2f10*/  @!P4 IMAD R13, R42, R90, R15 ;  /* 0x0000005a2a0dc224 */ /* 0x008fe200078e020f */
[----:B------:R-:W-:Y:S04]  /*2f20*/  BSSY B1, `(.L_x_74) ;  /* 0x0000006000017945 */ /* 0x000fe80003800000 */
[----:B------:R3:W-:Y:S01]  /*2f30*/  @!P4 STG.E.U8 desc[UR38][R6.64+0x20], R13 ;  /* 0x0000200d0600c986 */ /* 0x0007e2000c101126 */
[----:B------:R-:W-:Y:S05]  /*2f40*/  @P3 BRA `(.L_x_75) ;  /* 0x00000000000c3947 */ /* 0x000fea0003800000 */
[----:B------:R-:W5:Y:S02]  /*2f50*/  LDG.E.U8 R99, desc[UR38][R10.64+0x21] ;  /* 0x000021260a637981 */ /* 0x000f64000c1e1100 */
[----:B-----5:R-:W-:-:S05]  /*2f60*/  PRMT R12, R99, 0x8880, RZ ;  /* 0x00008880630c7816 */ /* 0x020fca00000000ff */
[----:B------:R-:W-:-:S07]  /*2f70*/  IMAD R15, R12, R91, RZ ;  /* 0x0000005b0c0f7224 */ /* 0x000fce00078e02ff */
.L_x_75:
[----:B------:R-:W-:Y:S05]  /*2f80*/  BSYNC B1 ;  /* 0x0000000000017941 */ /* 0x000fea0003800000 */
.L_x_74:
[----:B------:R-:W-:Y:S01]  /*2f90*/  @!P3 IMAD R43, R43, R90, R15 ;  /* 0x0000005a2b2bb224 */ /* 0x000fe200078e020f */
[----:B------:R-:W-:Y:S04]  /*2fa0*/  BSSY B1, `(.L_x_76) ;  /* 0x0000006000017945 */ /* 0x000fe80003800000 */
[----:B------:R0:W-:Y:S01]  /*2fb0*/  @!P3 STG.E.U8 desc[UR38][R6.64+0x21], R43 ;  /* 0x0000212b0600b986 */ /* 0x0001e2000c101126 */
[----:B------:R-:W-:Y:S05]  /*2fc0*/  @P5 BRA `(.L_x_77) ;  /* 0x00000000000c5947 */ /* 0x000fea0003800000 */
[----:B------:R-:W5:Y:S02]  /*2fd0*/  LDG.E.U8 R99, desc[UR38][R8.64+0x28] ;  /* 0x0000282608637981 */ /* 0x000f64000c1e1100 */
[----:B-----5:R-:W-:-:S05]  /*2fe0*/  PRMT R12, R99, 0x8880, RZ ;  /* 0x00008880630c7816 */ /* 0x020fca00000000ff */
[----:B------:R-:W-:-:S07]  /*2ff0*/  IMAD R15, R12, R91, RZ ;  /* 0x0000005b0c0f7224 */ /* 0x000fce00078e02ff */
.L_x_77:
[----:B------:R-:W-:Y:S05]  /*3000*/  BSYNC B1 ;  /* 0x0000000000017941 */ /* 0x000fea0003800000 */
.L_x_76:
[----:B---3--:R-:W-:Y:S01]  /*3010*/  @!P5 IMAD R13, R44, R90, R15 ;  /* 0x0000005a2c0dd224 */ /* 0x008fe200078e020f */
[----:B------:R-:W-:Y:S04]  /*3020*/  BSSY B1, `(.L_x_78) ;  /* 0x0000006000017945 */ /* 0x000fe80003800000 */
[----:B------:R3:W-:Y:S01]  /*3030*/  @!P5 STG.E.U8 desc[UR38][R4.64+0x28], R13 ;  /* 0x0000280d0400d986 */ /* 0x0007e2000c101126 */
[----:B------:R-:W-:Y:S05]  /*3040*/  @P2 BRA `(.L_x_79) ;  /* 0x00000000000c2947 */ /* 0x000fea0003800000 */
[----:B------:R-:W5:Y:S02]  /*3050*/  LDG.E.U8 R99, desc[UR38][R8.64+0x29] ;  /* 0x0000292608637981 */ /* 0x000f64000c1e1100 */
[----:B-----5:R-:W-:-:S05]  /*3060*/  PRMT R12, R99, 0x8880, RZ ;  /* 0x00008880630c7816 */ /* 0x020fca00000000ff */
[----:B------:R-:W-:-:S07]  /*3070*/  IMAD R15, R12, R91, RZ ;  /* 0x0000005b0c0f7224 */ /* 0x000fce00078e02ff */
.L_x_79:
[----:B------:R-:W-:Y:S05]  /*3080*/  BSYNC B1 ;  /* 0x0000000000017941 */ /* 0x000fea0003800000 */
.L_x_78:
        /* <DEDUP_REMOVED lines=11> */
.L_x_81:
[----:B------:R-:W-:Y:S05]  /*3140*/  BSYNC B1 ;  /* 0x0000000000017941 */ /* 0x000fea0003800000 */
.L_x_80:
[----:B---3--:R-:W-:Y:S01]  /*3150*/  @!P4 IMAD R13, R46, R90, R15 ;  /* 0x0000005a2e0dc224 */ /* 0x008fe200078e020f */
[----:B------:R-:W-:Y:S04]  /*3160*/  BSSY B1, `(.L_x_82) ;  /* 0x0000006000017945 */ /* 0x000fe80003800000 */
[----:B------:R3:W-:Y:S01]  /*3170*/  @!P4 STG.E.U8 desc[UR38][R6.64+0x28], R13 ;  /* 0x0000280d0600c986 */ /* 0x0007e2000c101126 */
[----:B------:R-:W-:Y:S05]  /*3180*/  @P3 BRA `(.L_x_83) ;  /* 0x00000000000c3947 */ /* 0x000fea0003800000 */
[----:B------:R-:W5:Y:S02]  /*3190*/  LDG.E.U8 R99, desc[UR38][R10.64+0x29] ;  /* 0x000029260a637981 */ /* 0x000f64000c1e1100 */
[----:B-----5:R-:W-:-:S05]  /*31a0*/  PRMT R12, R99, 0x8880, RZ ;  /* 0x00008880630c7816 */ /* 0x020fca00000000ff */
[----:B------:R-:W-:-:S07]  /*31b0*/  IMAD R15, R12, R91, RZ ;  /* 0x0000005b0c0f7224 */ /* 0x000fce00078e02ff */
.L_x_83:
[----:B------:R-:W-:Y:S05]  /*31c0*/  BSYNC B1 ;  /* 0x0000000000017941 */ /* 0x000fea0003800000 */
.L_x_82:
[----:B------:R-:W-:Y:S01]  /*31d0*/  @!P3 IMAD R47, R47, R90, R15 ;  /* 0x0000005a2f2fb224 */ /* 0x000fe200078e020f */
[----:B------:R-:W-:Y:S04]  /*31e0*/  BSSY B1, `(.L_x_84) ;  /* 0x0000006000017945 */ /* 0x000fe80003800000 */
[----:B------:R0:W-:Y:S01]  /*31f0*/  @!P3 STG.E.U8 desc[UR38][R6.64+0x29], R47 ;  /* 0x0000292f0600b986 */ /* 0x0001e2000c101126 */
[----:B------:R-:W-:Y:S05]  /*3200*/  @P5 BRA `(.L_x_85) ;  /* 0x00000000000c5947 */ /* 0x000fea0003800000 */
[----:B------:R-:W5:Y:S02]  /*3210*/  LDG.E.U8 R99, desc[UR38][R8.64+0x30] ;  /* 0x0000302608637981 */ /* 0x000f64000c1e1100 */
[----:B-----5:R-:W-:-:S05]  /*3220*/  PRMT R12, R99, 0x8880, RZ ;  /* 0x00008880630c7816 */ /* 0x020fca00000000ff */
[----:B------:R-:W-:-:S07]  /*3230*/  IMAD R15, R12, R91, RZ ;  /* 0x0000005b0c0f7224 */ /* 0x000fce00078e02ff */
.L_x_85:
[----:B------:R-:W-:Y:S05]  /*3240*/  BSYNC B1 ;  /* 0x0000000000017941 */ /* 0x000fea0003800000 */
.L_x_84:
[----:B---3--:R-:W-:Y:S01]  /*3250*/  @!P5 IMAD R13, R48, R90, R15 ;  /* 0x0000005a300dd224 */ /* 0x008fe200078e020f */
[----:B------:R-:W-:Y:S04]  /*3260*/  BSSY B1, `(.L_x_86) ;  /* 0x0000006000017945 */ /* 0x000fe80003800000 */
[----:B------:R3:W-:Y:S01]  /*3270*/  @!P5 STG.E.U8 desc[UR38][R4.64+0x30], R13 ;  /* 0x0000300d0400d986 */ /* 0x0007e2000c101126 */
[----:B------:R-:W-:Y:S05]  /*3280*/  @P2 BRA `(.L_x_87) ;  /* 0x00000000000c2947 */ /* 0x000fea0003800000 */
[----:B------:R-:W5:Y:S02]  /*3290*/  LDG.E.U8 R99, desc[UR38][R8.64+0x31] ;  /* 0x0000312608637981 */ /* 0x000f64000c1e1100 */
[----:B-----5:R-:W-:-:S05]  /*32a0*/  PRMT R12, R99, 0x8880, RZ ;  /* 0x00008880630c7816 */ /* 0x020fca00000000ff */
[----:B------:R-:W-:-:S07]  /*32b0*/  IMAD R15, R12, R91, RZ ;  /* 0x0000005b0c0f7224 */ /* 0x000fce00078e02ff */
.L_x_87:
[----:B------:R-:W-:Y:S05]  /*32c0*/  BSYNC B1 ;  /* 0x0000000000017941 */ /* 0x000fea0003800000 */
.L_x_86:
        /* <DEDUP_REMOVED lines=11> */
.L_x_89:
[----:B------:R-:W-:Y:S05]  /*3380*/  BSYNC B1 ;  /* 0x0000000000017941 */ /* 0x000fea0003800000 */
.L_x_88:
[----:B---3--:R-:W-:Y:S01]  /*3390*/  @!P4 IMAD R13, R50, R90, R15 ;  /* 0x0000005a320dc224 */ /* 0x008fe200078e020f */
[----:B------:R-:W-:Y:S04]  /*33a0*/  BSSY B1, `(.L_x_90) ;  /* 0x0000006000017945 */ /* 0x000fe80003800000 */
[----:B------:R3:W-:Y:S01]  /*33b0*/  @!P4 STG.E.U8 desc[UR38][R6.64+0x30], R13 ;  /* 0x0000300d0600c986 */ /* 0x0007e2000c101126 */
[----:B------:R-:W-:Y:S05]  /*33c0*/  @P3 BRA `(.L_x_91) ;  /* 0x00000000000c3947 */ /* 0x000fea0003800000 */
[----:B------:R-:W5:Y:S02]  /*33d0*/  LDG.E.U8 R99, desc[UR38][R10.64+0x31] ;  /* 0x000031260a637981 */ /* 0x000f64000c1e1100 */
[----:B-----5:R-:W-:-:S05]  /*33e0*/  PRMT R12, R99, 0x8880, RZ ;  /* 0x00008880630c7816 */ /* 0x020fca00000000ff */
[----:B------:R-:W-:-:S07]  /*33f0*/  IMAD R15, R12, R91, RZ ;  /* 0x0000005b0c0f7224 */ /* 0x000fce00078e02ff */
.L_x_91:
[----:B------:R-:W-:Y:S05]  /*3400*/  BSYNC B1 ;  /* 0x0000000000017941 */ /* 0x000fea0003800000 */
.L_x_90:
[----:B------:R-:W-:Y:S01]  /*3410*/  @!P3 IMAD R51, R51, R90, R15 ;  /* 0x0000005a3333b224 */ /* 0x000fe200078e020f */
[----:B------:R-:W-:Y:S04]  /*3420*/  BSSY B1, `(.L_x_92) ;  /* 0x0000006000017945 */ /* 0x000fe80003800000 */
[----:B------:R0:W-:Y:S01]  /*3430*/  @!P3 STG.E.U8 desc[UR38][R6.64+0x31], R51 ;  /* 0x000031330600b986 */ /* 0x0001e2000c101126 */
[----:B------:R-:W-:Y:S05]  /*3440*/  @P5 BRA `(.L_x_93) ;  /* 0x00000000000c5947 */ /* 0x000fea0003800000 */
[----:B------:R-:W5:Y:S02]  /*3450*/  LDG.E.U8 R99, desc[UR38][R8.64+0x38] ;  /* 0x0000382608637981 */ /* 0x000f64000c1e1100 */
[----:B-----5:R-:W-:-:S05]  /*3460*/  PRMT R12, R99, 0x8880, RZ ;  /* 0x00008880630c7816 */ /* 0x020fca00000000ff */
[----:B------:R-:W-:-:S07]  /*3470*/  IMAD R15, R12, R91, RZ ;  /* 0x0000005b0c0f7224 */ /* 0x000fce00078e02ff */
.L_x_93:
[----:B------:R-:W-:Y:S05]  /*3480*/  BSYNC B1 ;  /* 0x0000000000017941 */ /* 0x000fea0003800000 */
.L_x_92:
[----:B---3--:R-:W-:Y:S01]  /*3490*/  @!P5 IMAD R13, R52, R90, R15 ;  /* 0x0000005a340dd224 */ /* 0x008fe200078e020f */
[----:B------:R-:W-:Y:S04]  /*34a0*/  BSSY B1, `(.L_x_94) ;  /* 0x0000006000017945 */ /* 0x000fe80003800000 */
[----:B------:R3:W-:Y:S01]  /*34b0*/  @!P5 STG.E.U8 desc[UR38][R4.64+0x38], R13 ;  /* 0x0000380d0400d986 */ /* 0x0007e2000c101126 */
[----:B------:R-:W-:Y:S05]  /*34c0*/  @P2 BRA `(.L_x_95) ;  /* 0x00000000000c2947 */ /* 0x000fea0003800000 */
[----:B------:R-:W5:Y:S02]  /*34d0*/  LDG.E.U8 R99, desc[UR38][R8.64+0x39] ;  /* 0x0000392608637981 */ /* 0x000f64000c1e1100 */
[----:B-----5:R-:W-:-:S05]  /*34e0*/  PRMT R12, R99, 0x8880, RZ ;  /* 0x00008880630c7816 */ /* 0x020fca00000000ff */
[----:B------:R-:W-:-:S07]  /*34f0*/  IMAD R15, R12, R91, RZ ;  /* 0x0000005b0c0f7224 */ /* 0x000fce00078e02ff */
.L_x_95:
[----:B------:R-:W-:Y:S05]  /*3500*/  BSYNC B1 ;  /* 0x0000000000017941 */ /* 0x000fea0003800000 */
.L_x_94:
        /* <DEDUP_REMOVED lines=11> */
.L_x_97:
[----:B------:R-:W-:Y:S05]  /*35c0*/  BSYNC B1 ;  /* 0x0000000000017941 */ /* 0x000fea0003800000 */
.L_x_96:
[----:B---3--:R-:W-:Y:S01]  /*35d0*/  @!P4 IMAD R13, R54, R90, R15 ;  /* 0x0000005a360dc224 */ /* 0x008fe200078e020f */
[----:B------:R-:W-:Y:S04]  /*35e0*/  BSSY B1, `(.L_x_98) ;  /* 0x0000006000017945 */ /* 0x000fe80003800000 */
[----:B------:R3:W-:Y:S01]  /*35f0*/  @!P4 STG.E.U8 desc[UR38][R6.64+0x38], R13 ;  /* 0x0000380d0600c986 */ /* 0x0007e2000c101126 */
[----:B------:R-:W-:Y:S05]  /*3600*/  @P3 BRA `(.L_x_99) ;  /* 0x00000000000c3947 */ /* 0x000fea0003800000 */
[----:B------:R-:W5:Y:S02]  /*3610*/  LDG.E.U8 R99, desc[UR38][R10.64+0x39] ;  /* 0x000039260a637981 */ /* 0x000f64000c1e1100 */
[----:B-----5:R-:W-:-:S05]  /*3620*/  PRMT R12, R99, 0x8880, RZ ;  /* 0x00008880630c7816 */ /* 0x020fca00000000ff */
[----:B------:R-:W-:-:S07]  /*3630*/  IMAD R15, R12, R91, RZ ;  /* 0x0000005b0c0f7224 */ /* 0x000fce00078e02ff */
.L_x_99:
[----:B------:R-:W-:Y:S05]  /*3640*/  BSYNC B1 ;  /* 0x0000000000017941 */ /* 0x000fea0003800000 */
.L_x_98:
[----:B------:R-:W-:Y:S01]  /*3650*/  @!P3 IMAD R55, R55, R90, R15 ;  /* 0x0000005a3737b224 */ /* 0x000fe200078e020f */
[----:B------:R-:W-:Y:S04]  /*3660*/  BSSY B1, `(.L_x_100) ;  /* 0x0000006000017945 */ /* 0x000fe80003800000 */
[----:B------:R0:W-:Y:S01]  /*3670*/  @!P3 STG.E.U8 desc[UR38][R6.64+0x39], R55 ;  /* 0x000039370600b986 */ /* 0x0001e2000c101126 */
[----:B------:R-:W-:Y:S05]  /*3680*/  @P5 BRA `(.L_x_101) ;  /* 0x00000000000c5947 */ /* 0x000fea0003800000 */
[----:B------:R-:W5:Y:S02]  /*3690*/  LDG.E.U8 R99, desc[UR38][R8.64+0x40] ;  /* 0x0000402608637981 */ /* 0x000f64000c1e1100 */
[----:B-----5:R-:W-:-:S05]  /*36a0*/  PRMT R12, R99, 0x8880, RZ ;  /* 0x00008880630c7816 */ /* 0x020fca00000000ff */
[----:B------:R-:W-:-:S07]  /*36b0*/  IMAD R15, R12, R91, RZ ;  /* 0x0000005b0c0f7224 */ /* 0x000fce00078e02ff */
.L_x_101:
[----:B------:R-:W-:Y:S05]  /*36c0*/  BSYNC B1 ;  /* 0x0000000000017941 */ /* 0x000fea0003800000 */
.L_x_100:
[----:B---3--:R-:W-:Y:S01]  /*36d0*/  @!P5 IMAD R13, R56, R90, R15 ;  /* 0x0000005a380dd224 */ /* 0x008fe200078e020f */
[----:B------:R-:W-:Y:S04]  /*36e0*/  BSSY B1, `(.L_x_102) ;  /* 0x0000006000017945 */ /* 0x000fe80003800000 */
[----:B------:R3:W-:Y:S01]  /*36f0*/  @!P5 STG.E.U8 desc[UR38][R4.64+0x40], R13 ;  /* 0x0000400d0400d986 */ /* 0x0007e2000c101126 */
[----:B------:R-:W-:Y:S05]  /*3700*/  @P2 BRA `(.L_x_103) ;  /* 0x00000000000c2947 */ /* 0x000fea0003800000 */
[----:B------:R-:W5:Y:S02]  /*3710*/  LDG.E.U8 R99, desc[UR38][R8.64+0x41] ;  /* 0x0000412608637981 */ /* 0x000f64000c1e1100 */
[----:B-----5:R-:W-:-:S05]  /*3720*/  PRMT R12, R99, 0x8880, RZ ;  /* 0x00008880630c7816 */ /* 0x020fca00000000ff */
[----:B------:R-:W-:-:S07]  /*3730*/  IMAD R15, R12, R91, RZ ;  /* 0x0000005b0c0f7224 */ /* 0x000fce00078e02ff */
.L_x_103:
[----:B------:R-:W-:Y:S05]  /*3740*/  BSYNC B1 ;  /* 0x0000000000017941 */ /* 0x000fea0003800000 */
.L_x_102:
        /* <DEDUP_REMOVED lines=11> */
.L_x_105:
[----:B------:R-:W-:Y:S05]  /*3800*/  BSYNC B1 ;  /* 0x0000000000017941 */ /* 0x000fea0003800000 */
.L_x_104:
[----:B---3--:R-:W-:Y:S01]  /*3810*/  @!P4 IMAD R13, R58, R90, R15 ;  /* 0x0000005a3a0dc224 */ /* 0x008fe200078e020f */
[----:B------:R-:W-:Y:S04]  /*3820*/  BSSY B1, `(.L_x_106) ;  /* 0x0000006000017945 */ /* 0x000fe80003800000 */
[----:B------:R3:W-:Y:S01]  /*3830*/  @!P4 STG.E.U8 desc[UR38][R6.64+0x40], R13 ;  /* 0x0000400d0600c986 */ /* 0x0007e2000c101126 */
[----:B------:R-:W-:Y:S05]  /*3840*/  @P3 BRA `(.L_x_107) ;  /* 0x00000000000c3947 */ /* 0x000fea0003800000 */
[----:B------:R-:W5:Y:S02]  /*3850*/  LDG.E.U8 R99, desc[UR38][R10.64+0x41] ;  /* 0x000041260a637981 */ /* 0x000f64000c1e1100 */
[----:B-----5:R-:W-:-:S05]  /*3860*/  PRMT R12, R99, 0x8880, RZ ;  /* 0x00008880630c7816 */ /* 0x020fca00000000ff */
[----:B------:R-:W-:-:S07]  /*3870*/  IMAD R15, R12, R91, RZ ;  /* 0x0000005b0c0f7224 */ /* 0x000fce00078e02ff */
.L_x_107:
[----:B------:R-:W-:Y:S05]  /*3880*/  BSYNC B1 ;  /* 0x0000000000017941 */ /* 0x000fea0003800000 */
.L_x_106:
[----:B------:R-:W-:Y:S01]  /*3890*/  @!P3 IMAD R59, R59, R90, R15 ;  /* 0x0000005a3b3bb224 */ /* 0x000fe200078e020f */
[----:B------:R-:W-:Y:S04]  /*38a0*/  BSSY B1, `(.L_x_108) ;  /* 0x0000006000017945 */ /* 0x000fe80003800000 */
[----:B------:R0:W-:Y:S01]  /*38b0*/  @!P3 STG.E.U8 desc[UR38][R6.64+0x41], R59 ;  /* 0x0000413b0600b986 */ /* 0x0001e2000c101126 */
[----:B------:R-:W-:Y:S05]  /*38c0*/  @P5 BRA `(.L_x_109) ;  /* 0x00000000000c5947 */ /* 0x000fea0003800000 */
[----:B------:R-:W5:Y:S02]  /*38d0*/  LDG.E.U8 R99, desc[UR38][R8.64+0x48] ;  /* 0x0000482608637981 */ /* 0x000f64000c1e1100 */
[----:B-----5:R-:W-:-:S05]  /*38e0*/  PRMT R12, R99, 0x8880, RZ ;  /* 0x00008880630c7816 */ /* 0x020fca00000000ff */
[----:B------:R-:W-:-:S07]  /*38f0*/  IMAD R15, R12, R91, RZ ;  /* 0x0000005b0c0f7224 */ /* 0x000fce00078e02ff */
.L_x_109:
[----:B------:R-:W-:Y:S05]  /*3900*/  BSYNC B1 ;  /* 0x0000000000017941 */ /* 0x000fea0003800000 */
.L_x_108:
[----:B---3--:R-:W-:Y:S01]  /*3910*/  @!P5 IMAD R13, R60, R90, R15 ;  /* 0x0000005a3c0dd224 */ /* 0x008fe200078e020f */
[----:B------:R-:W-:Y:S04]  /*3920*/  BSSY B1, `(.L_x_110) ;  /* 0x0000006000017945 */ /* 0x000fe80003800000 */
[----:B------:R3:W-:Y:S01]  /*3930*/  @!P5 STG.E.U8 desc[UR38][R4.64+0x48], R13 ;  /* 0x0000480d0400d986 */ /* 0x0007e2000c101126 */
[----:B------:R-:W-:Y:S05]  /*3940*/  @P2 BRA `(.L_x_111) ;  /* 0x00000000000c2947 */ /* 0x000fea0003800000 */
[----:B------:R-:W5:Y:S02]  /*3950*/  LDG.E.U8 R99, desc[UR38][R8.64+0x49] ;  /* 0x0000492608637981 */ /* 0x000f64000c1e1100 */
[----:B-----5:R-:W-:-:S05]  /*3960*/  PRMT R12, R99, 0x8880, RZ ;  /* 0x00008880630c7816 */ /* 0x020fca00000000ff */
[----:B------:R-:W-:-:S07]  /*3970*/  IMAD R15, R12, R91, RZ ;  /* 0x0000005b0c0f7224 */ /* 0x000fce00078e02ff */
.L_x_111:
[----:B------:R-:W-:Y:S05]  /*3980*/  BSYNC B1 ;  /* 0x0000000000017941 */ /* 0x000fea0003800000 */
.L_x_110:
        /* <DEDUP_REMOVED lines=11> */
.L_x_113:
[----:B------:R-:W-:Y:S05]  /*3a40*/  BSYNC B1 ;  /* 0x0000000000017941 */ /* 0x000fea0003800000 */
.L_x_112:
[----:B---3--:R-:W-:Y:S01]  /*3a50*/  @!P4 IMAD R13, R62, R90, R15 ;  /* 0x0000005a3e0dc224 */ /* 0x008fe200078e020f */
[----:B------:R-:W-:Y:S04]  /*3a60*/  BSSY B1, `(.L_x_114) ;  /* 0x0000006000017945 */ /* 0x000fe80003800000 */
[----:B------:R3:W-:Y:S01]  /*3a70*/  @!P4 STG.E.U8 desc[UR38][R6.64+0x48], R13 ;  /* 0x0000480d0600c986 */ /* 0x0007e2000c101126 */
[----:B------:R-:W-:Y:S05]  /*3a80*/  @P3 BRA `(.L_x_115) ;  /* 0x00000000000c3947 */ /* 0x000fea0003800000 */
[----:B------:R-:W5:Y:S02]  /*3a90*/  LDG.E.U8 R99, desc[UR38][R10.64+0x49] ;  /* 0x000049260a637981 */ /* 0x000f64000c1e1100 */
[----:B-----5:R-:W-:-:S05]  /*3aa0*/  PRMT R12, R99, 0x8880, RZ ;  /* 0x00008880630c7816 */ /* 0x020fca00000000ff */
[----:B------:R-:W-:-:S07]  /*3ab0*/  IMAD R15, R12, R91, RZ ;  /* 0x0000005b0c0f7224 */ /* 0x000fce00078e02ff */
.L_x_115:
[----:B------:R-:W-:Y:S05]  /*3ac0*/  BSYNC B1 ;  /* 0x0000000000017941 */ /* 0x000fea0003800000 */
.L_x_114:
[----:B------:R-:W-:Y:S01]  /*3ad0*/  @!P3 IMAD R63, R63, R90, R15 ;  /* 0x0000005a3f3fb224 */ /* 0x000fe200078e020f */
[----:B------:R-:W-:Y:S04]  /*3ae0*/  BSSY B1, `(.L_x_116) ;  /* 0x0000006000017945 */ /* 0x000fe80003800000 */
[----:B------:R0:W-:Y:S01]  /*3af0*/  @!P3 STG.E.U8 desc[UR38][R6.64+0x49], R63 ;  /* 0x0000493f0600b986 */ /* 0x0001e2000c101126 */
[----:B------:R-:W-:Y:S05]  /*3b00*/  @P5 BRA `(.L_x_117) ;  /* 0x00000000000c5947 */ /* 0x000fea0003800000 */
[----:B------:R-:W5:Y:S02]  /*3b10*/  LDG.E.U8 R99, desc[UR38][R8.64+0x50] ;  /* 0x0000502608637981 */ /* 0x000f64000c1e1100 */
[----:B-----5:R-:W-:-:S05]  /*3b20*/  PRMT R12, R99, 0x8880, RZ ;  /* 0x00008880630c7816 */ /* 0x020fca00000000ff */
[----:B------:R-:W-:-:S07]  /*3b30*/  IMAD R15, R12, R91, RZ ;  /* 0x0000005b0c0f7224 */ /* 0x000fce00078e02ff */
.L_x_117:
[----:B------:R-:W-:Y:S05]  /*3b40*/  BSYNC B1 ;  /* 0x0000000000017941 */ /* 0x000fea0003800000 */
.L_x_116:
[----:B---3--:R-:W-:Y:S01]  /*3b50*/  @!P5 IMAD R13, R64, R90, R15 ;  /* 0x0000005a400dd224 */ /* 0x008fe200078e020f */
[----:B------:R-:W-:Y:S04]  /*3b60*/  BSSY B1, `(.L_x_118) ;  /* 0x0000006000017945 */ /* 0x000fe80003800000 */
[----:B------:R3:W-:Y:S01]  /*3b70*/  @!P5 STG.E.U8 desc[UR38][R4.64+0x50], R13 ;  /* 0x0000500d0400d986 */ /* 0x0007e2000c101126 */
[----:B------:R-:W-:Y:S05]  /*3b80*/  @P2 BRA `(.L_x_119) ;  /* 0x00000000000c2947 */ /* 0x000fea0003800000 */
[----:B------:R-:W5:Y:S02]  /*3b90*/  LDG.E.U8 R99, desc[UR38][R8.64+0x51] ;  /* 0x0000512608637981 */ /* 0x000f64000c1e1100 */
[----:B-----5:R-:W-:-:S05]  /*3ba0*/  PRMT R12, R99, 0x8880, RZ ;  /* 0x00008880630c7816 */ /* 0x020fca00000000ff */
[----:B------:R-:W-:-:S07]  /*3bb0*/  IMAD R15, R12, R91, RZ ;  /* 0x0000005b0c0f7224 */ /* 0x000fce00078e02ff */
.L_x_119:
[----:B------:R-:W-:Y:S05]  /*3bc0*/  BSYNC B1 ;  /* 0x0000000000017941 */ /* 0x000fea0003800000 */
.L_x_118:
        /* <DEDUP_REMOVED lines=11> */
.L_x_121:
[----:B------:R-:W-:Y:S05]  /*3c80*/  BSYNC B1 ;  /* 0x0000000000017941 */ /* 0x000fea0003800000 */
.L_x_120:
[----:B---3--:R-:W-:Y:S01]  /*3c90*/  @!P4 IMAD R13, R66, R90, R15 ;  /* 0x0000005a420dc224 */ /* 0x008fe200078e020f */
[----:B------:R-:W-:Y:S04]  /*3ca0*/  BSSY B1, `(.L_x_122) ;  /* 0x0000006000017945 */ /* 0x000fe80003800000 */
[----:B------:R3:W-:Y:S01]  /*3cb0*/  @!P4 STG.E.U8 desc[UR38][R6.64+0x50], R13 ;  /* 0x0000500d0600c986 */ /* 0x0007e2000c101126 */
[----:B------:R-:W-:Y:S05]  /*3cc0*/  @P3 BRA `(.L_x_123) ;  /* 0x00000000000c3947 */ /* 0x000fea0003800000 */
[----:B------:R-:W5:Y:S02]  /*3cd0*/  LDG.E.U8 R99, desc[UR38][R10.64+0x51] ;  /* 0x000051260a637981 */ /* 0x000f64000c1e1100 */
[----:B-----5:R-:W-:-:S05]  /*3ce0*/  PRMT R12, R99, 0x8880, RZ ;  /* 0x00008880630c7816 */ /* 0x020fca00000000ff */
[----:B------:R-:W-:-:S07]  /*3cf0*/  IMAD R15, R12, R91, RZ ;  /* 0x0000005b0c0f7224 */ /* 0x000fce00078e02ff */
.L_x_123:
[----:B------:R-:W-:Y:S05]  /*3d00*/  BSYNC B1 ;  /* 0x0000000000017941 */ /* 0x000fea0003800000 */
.L_x_122:
[----:B------:R-:W-:Y:S01]  /*3d10*/  @!P3 IMAD R67, R67, R90, R15 ;  /* 0x0000005a4343b224 */ /* 0x000fe200078e020f */
[----:B------:R-:W-:Y:S04]  /*3d20*/  BSSY B1, `(.L_x_124) ;  /* 0x0000006000017945 */ /* 0x000fe80003800000 */
[----:B------:R0:W-:Y:S01]  /*3d30*/  @!P3 STG.E.U8 desc[UR38][R6.64+0x51], R67 ;  /* 0x000051430600b986 */ /* 0x0001e2000c101126 */
[----:B------:R-:W-:Y:S05]  /*3d40*/  @P5 BRA `(.L_x_125) ;  /* 0x00000000000c5947 */ /* 0x000fea0003800000 */
[----:B------:R-:W5:Y:S02]  /*3d50*/  LDG.E.U8 R99, desc[UR38][R8.64+0x58] ;  /* 0x0000582608637981 */ /* 0x000f64000c1e1100 */
[----:B-----5:R-:W-:-:S05]  /*3d60*/  PRMT R12, R99, 0x8880, RZ ;  /* 0x00008880630c7816 */ /* 0x020fca00000000ff */
[----:B------:R-:W-:-:S07]  /*3d70*/  IMAD R15, R12, R91, RZ ;  /* 0x0000005b0c0f7224 */ /* 0x000fce00078e02ff */
.L_x_125:
[----:B------:R-:W-:Y:S05]  /*3d80*/  BSYNC B1 ;  /* 0x0000000000017941 */ /* 0x000fea0003800000 */
.L_x_124:
[----:B---3--:R-:W-:Y:S01]  /*3d90*/  @!P5 IMAD R13, R68, R90, R15 ;  /* 0x0000005a440dd224 */ /* 0x008fe200078e020f */
[----:B------:R-:W-:Y:S04]  /*3da0*/  BSSY B1, `(.L_x_126) ;  /* 0x0000006000017945 */ /* 0x000fe80003800000 */
[----:B------:R3:W-:Y:S01]  /*3db0*/  @!P5 STG.E.U8 desc[UR38][R4.64+0x58], R13 ;  /* 0x0000580d0400d986 */ /* 0x0007e2000c101126 */
[----:B------:R-:W-:Y:S05]  /*3dc0*/  @P2 BRA `(.L_x_127) ;  /* 0x00000000000c2947 */ /* 0x000fea0003800000 */
[----:B------:R-:W5:Y:S02]  /*3dd0*/  LDG.E.U8 R99, desc[UR38][R8.64+0x59] ;  /* 0x0000592608637981 */ /* 0x000f64000c1e1100 */
[----:B-----5:R-:W-:-:S05]  /*3de0*/  PRMT R12, R99, 0x8880, RZ ;  /* 0x00008880630c7816 */ /* 0x020fca00000000ff */
[----:B------:R-:W-:-:S07]  /*3df0*/  IMAD R15, R12, R91, RZ ;  /* 0x0000005b0c0f7224 */ /* 0x000fce00078e02ff */
.L_x_127:
[----:B------:R-:W-:Y:S05]  /*3e00*/  BSYNC B1 ;  /* 0x0000000000017941 */ /* 0x000fea0003800000 */
.L_x_126:
        /* <DEDUP_REMOVED lines=11> */
.L_x_129:
[----:B------:R-:W-:Y:S05]  /*3ec0*/  BSYNC B1 ;  /* 0x0000000000017941 */ /* 0x000fea0003800000 */
.L_x_128:
[----:B---3--:R-:W-:Y:S01]  /*3ed0*/  @!P4 IMAD R13, R70, R90, R15 ;  /* 0x0000005a460dc224 */ /* 0x008fe200078e020f */
[----:B------:R-:W-:Y:S04]  /*3ee0*/  BSSY B1, `(.L_x_130) ;  /* 0x0000006000017945 */ /* 0x000fe80003800000 */
[----:B------:R3:W-:Y:S01]  /*3ef0*/  @!P4 STG.E.U8 desc[UR38][R6.64+0x58], R13 ;  /* 0x0000580d0600c986 */ /* 0x0007e2000c101126 */
[----:B------:R-:W-:Y:S05]  /*3f00*/  @P3 BRA `(.L_x_131) ;  /* 0x00000000000c3947 */ /* 0x000fea0003800000 */
[----:B------:R-:W5:Y:S02]  /*3f10*/  LDG.E.U8 R99, desc[UR38][R10.64+0x59] ;  /* 0x000059260a637981 */ /* 0x000f64000c1e1100 */
[----:B-----5:R-:W-:-:S05]  /*3f20*/  PRMT R12, R99, 0x8880, RZ ;  /* 0x00008880630c7816 */ /* 0x020fca00000000ff */
[----:B------:R-:W-:-:S07]  /*3f30*/  IMAD R15, R12, R91, RZ ;  /* 0x0000005b0c0f7224 */ /* 0x000fce00078e02ff */
.L_x_131:
[----:B------:R-:W-:Y:S05]  /*3f40*/  BSYNC B1 ;  /* 0x0000000000017941 */ /* 0x000fea0003800000 */
.L_x_130:
[----:B------:R-:W-:Y:S01]  /*3f50*/  @!P3 IMAD R71, R71, R90, R15 ;  /* 0x0000005a4747b224 */ /* 0x000fe200078e020f */
[----:B------:R-:W-:Y:S04]  /*3f60*/  BSSY B1, `(.L_x_132) ;  /* 0x0000006000017945 */ /* 0x000fe80003800000 */
[----:B------:R0:W-:Y:S01]  /*3f70*/  @!P3 STG.E.U8 desc[UR38][R6.64+0x59], R71 ;  /* 0x000059470600b986 */ /* 0x0001e2000c101126 */
[----:B------:R-:W-:Y:S05]  /*3f80*/  @P5 BRA `(.L_x_133) ;  /* 0x00000000000c5947 */ /* 0x000fea0003800000 */
[----:B------:R-:W5:Y:S02]  /*3f90*/  LDG.E.U8 R99, desc[UR38][R8.64+0x60] ;  /* 0x0000602608637981 */ /* 0x000f64000c1e1100 */
[----:B-----5:R-:W-:-:S05]  /*3fa0*/  PRMT R12, R99, 0x8880, RZ ;  /* 0x00008880630c7816 */ /* 0x020fca00000000ff */
[----:B------:R-:W-:-:S07]  /*3fb0*/  IMAD R15, R12, R91, RZ ;  /* 0x0000005b0c0f7224 */ /* 0x000fce00078e02ff */
.L_x_133:
[----:B------:R-:W-:Y:S05]  /*3fc0*/  BSYNC B1 ;  /* 0x0000000000017941 */ /* 0x000fea0003800000 */
.L_x_132:
[----:B---3--:R-:W-:Y:S01]  /*3fd0*/  @!P5 IMAD R13, R72, R90, R15 ;  /* 0x0000005a480dd224 */ /* 0x008fe200078e020f */
[----:B------:R-:W-:Y:S04]  /*3fe0*/  BSSY B1, `(.L_x_134) ;  /* 0x0000006000017945 */ /* 0x000fe80003800000 */
[----:B------:R3:W-:Y:S01]  /*3ff0*/  @!P5 STG.E.U8 desc[UR38][R4.64+0x60], R13 ;  /* 0x0000600d0400d986 */ /* 0x0007e2000c101126 */
[----:B------:R-:W-:Y:S05]  /*4000*/  @P2 BRA `(.L_x_135) ;  /* 0x00000000000c2947 */ /* 0x000fea0003800000 */
[----:B------:R-:W5:Y:S02]  /*4010*/  LDG.E.U8 R99, desc[UR38][R8.64+0x61] ;  /* 0x0000612608637981 */ /* 0x000f64000c1e1100 */
[----:B-----5:R-:W-:-:S05]  /*4020*/  PRMT R12, R99, 0x8880, RZ ;  /* 0x00008880630c7816 */ /* 0x020fca00000000ff */
[----:B------:R-:W-:-:S07]  /*4030*/  IMAD R15, R12, R91, RZ ;  /* 0x0000005b0c0f7224 */ /* 0x000fce00078e02ff */
.L_x_135:
[----:B------:R-:W-:Y:S05]  /*4040*/  BSYNC B1 ;  /* 0x0000000000017941 */ /* 0x000fea0003800000 */
.L_x_134:
        /* <DEDUP_REMOVED lines=11> */
.L_x_137:
[----:B------:R-:W-:Y:S05]  /*4100*/  BSYNC B1 ;  /* 0x0000000000017941 */ /* 0x000fea0003800000 */
.L_x_136:
[----:B---3--:R-:W-:Y:S01]  /*4110*/  @!P4 IMAD R13, R74, R90, R15 ;  /* 0x0000005a4a0dc224 */ /* 0x008fe200078e020f */
[----:B------:R-:W-:Y:S04]  /*4120*/  BSSY B1, `(.L_x_138) ;  /* 0x0000006000017945 */ /* 0x000fe80003800000 */
[----:B------:R3:W-:Y:S01]  /*4130*/  @!P4 STG.E.U8 desc[UR38][R6.64+0x60], R13 ;  /* 0x0000600d0600c986 */ /* 0x0007e2000c101126 */
[----:B------:R-:W-:Y:S05]  /*4140*/  @P3 BRA `(.L_x_139) ;  /* 0x00000000000c3947 */ /* 0x000fea0003800000 */
[----:B------:R-:W5:Y:S02]  /*4150*/  LDG.E.U8 R99, desc[UR38][R10.64+0x61] ;  /* 0x000061260a637981 */ /* 0x000f64000c1e1100 */
[----:B-----5:R-:W-:-:S05]  /*4160*/  PRMT R12, R99, 0x8880, RZ ;  /* 0x00008880630c7816 */ /* 0x020fca00000000ff */
[----:B------:R-:W-:-:S07]  /*4170*/  IMAD R15, R12, R91, RZ ;  /* 0x0000005b0c0f7224 */ /* 0x000fce00078e02ff */
.L_x_139:
[----:B------:R-:W-:Y:S05]  /*4180*/  BSYNC B1 ;  /* 0x0000000000017941 */ /* 0x000fea0003800000 */
.L_x_138:
[----:B------:R-:W-:Y:S01]  /*4190*/  @!P3 IMAD R75, R75, R90, R15 ;  /* 0x0000005a4b4bb224 */ /* 0x000fe200078e020f */
[----:B------:R-:W-:Y:S04]  /*41a0*/  BSSY B1, `(.L_x_140) ;  /* 0x0000006000017945 */ /* 0x000fe80003800000 */
[----:B------:R0:W-:Y:S01]  /*41b0*/  @!P3 STG.E.U8 desc[UR38][R6.64+0x61], R75 ;  /* 0x0000614b0600b986 */ /* 0x0001e2000c101126 */
[----:B------:R-:W-:Y:S05]  /*41c0*/  @P5 BRA `(.L_x_141) ;  /* 0x00000000000c5947 */ /* 0x000fea0003800000 */
[----:B------:R-:W5:Y:S02]  /*41d0*/  LDG.E.U8 R99, desc[UR38][R8.64+0x68] ;  /* 0x0000682608637981 */ /* 0x000f64000c1e1100 */
[----:B-----5:R-:W-:-:S05]  /*41e0*/  PRMT R12, R99, 0x8880, RZ ;  /* 0x00008880630c7816 */ /* 0x020fca00000000ff */
[----:B------:R-:W-:-:S07]  /*41f0*/  IMAD R15, R12, R91, RZ ;  /* 0x0000005b0c0f7224 */ /* 0x000fce00078e02ff */
.L_x_141:
[----:B------:R-:W-:Y:S05]  /*4200*/  BSYNC B1 ;  /* 0x0000000000017941 */ /* 0x000fea0003800000 */
.L_x_140:
[----:B---3--:R-:W-:Y:S01]  /*4210*/  @!P5 IMAD R13, R76, R90, R15 ;  /* 0x0000005a4c0dd224 */ /* 0x008fe200078e020f */
[----:B------:R-:W-:Y:S04]  /*4220*/  BSSY B1, `(.L_x_142) ;  /* 0x0000006000017945 */ /* 0x000fe80003800000 */
[----:B------:R3:W-:Y:S01]  /*4230*/  @!P5 STG.E.U8 desc[UR38][R4.64+0x68], R13 ;  /* 0x0000680d0400d986 */ /* 0x0007e2000c101126 */
[----:B------:R-:W-:Y:S05]  /*4240*/  @P2 BRA `(.L_x_143) ;  /* 0x00000000000c2947 */ /* 0x000fea0003800000 */
[----:B------:R-:W5:Y:S02]  /*4250*/  LDG.E.U8 R99, desc[UR38][R8.64+0x69] ;  /* 0x0000692608637981 */ /* 0x000f64000c1e1100 */
[----:B-----5:R-:W-:-:S05]  /*4260*/  PRMT R12, R99, 0x8880, RZ ;  /* 0x00008880630c7816 */ /* 0x020fca00000000ff */
[----:B------:R-:W-:-:S07]  /*4270*/  IMAD R15, R12, R91, RZ ;  /* 0x0000005b0c0f7224 */ /* 0x000fce00078e02ff */
.L_x_143:
[----:B------:R-:W-:Y:S05]  /*4280*/  BSYNC B1 ;  /* 0x0000000000017941 */ /* 0x000fea0003800000 */
.L_x_142:
        /* <DEDUP_REMOVED lines=11> */
.L_x_145:
[----:B------:R-:W-:Y:S05]  /*4340*/  BSYNC B1 ;  /* 0x0000000000017941 */ /* 0x000fea0003800000 */
.L_x_144:
[----:B---3--:R-:W-:Y:S01]  /*4350*/  @!P4 IMAD R13, R78, R90, R15 ;  /* 0x0000005a4e0dc224 */ /* 0x008fe200078e020f */
[----:B------:R-:W-:Y:S04]  /*4360*/  BSSY B1, `(.L_x_146) ;  /* 0x0000006000017945 */ /* 0x000fe80003800000 */
[----:B------:R3:W-:Y:S01]  /*4370*/  @!P4 STG.E.U8 desc[UR38][R6.64+0x68], R13 ;  /* 0x0000680d0600c986 */ /* 0x0007e2000c101126 */
[----:B------:R-:W-:Y:S05]  /*4380*/  @P3 BRA `(.L_x_147) ;  /* 0x00000000000c3947 */ /* 0x000fea0003800000 */
[----:B------:R-:W5:Y:S02]  /*4390*/  LDG.E.U8 R99, desc[UR38][R10.64+0x69] ;  /* 0x000069260a637981 */ /* 0x000f64000c1e1100 */
[----:B-----5:R-:W-:-:S05]  /*43a0*/  PRMT R12, R99, 0x8880, RZ ;  /* 0x00008880630c7816 */ /* 0x020fca00000000ff */
[----:B------:R-:W-:-:S07]  /*43b0*/  IMAD R15, R12, R91, RZ ;  /* 0x0000005b0c0f7224 */ /* 0x000fce00078e02ff */
.L_x_147:
[----:B------:R-:W-:Y:S05]  /*43c0*/  BSYNC B1 ;  /* 0x0000000000017941 */ /* 0x000fea0003800000 */
.L_x_146:
[----:B------:R-:W-:Y:S01]  /*43d0*/  @!P3 IMAD R79, R79, R90, R15 ;  /* 0x0000005a4f4fb224 */ /* 0x000fe200078e020f */
[----:B------:R-:W-:Y:S04]  /*43e0*/  BSSY B1, `(.L_x_148) ;  /* 0x0000006000017945 */ /* 0x000fe80003800000 */
[----:B------:R0:W-:Y:S01]  /*43f0*/  @!P3 STG.E.U8 desc[UR38][R6.64+0x69], R79 ;  /* 0x0000694f0600b986 */ /* 0x0001e2000c101126 */
[----:B------:R-:W-:Y:S05]  /*4400*/  @P5 BRA `(.L_x_149) ;  /* 0x00000000000c5947 */ /* 0x000fea0003800000 */
[----:B------:R-:W5:Y:S02]  /*4410*/  LDG.E.U8 R99, desc[UR38][R8.64+0x70] ;  /* 0x0000702608637981 */ /* 0x000f64000c1e1100 */
[----:B-----5:R-:W-:-:S05]  /*4420*/  PRMT R12, R99, 0x8880, RZ ;  /* 0x00008880630c7816 */ /* 0x020fca00000000ff */
[----:B------:R-:W-:-:S07]  /*4430*/  IMAD R15, R12, R91, RZ ;  /* 0x0000005b0c0f7224 */ /* 0x000fce00078e02ff */
.L_x_149:
[----:B------:R-:W-:Y:S05]  /*4440*/  BSYNC B1 ;  /* 0x0000000000017941 */ /* 0x000fea0003800000 */
.L_x_148:
[----:B---3--:R-:W-:Y:S01]  /*4450*/  @!P5 IMAD R13, R80, R90, R15 ;  /* 0x0000005a500dd224 */ /* 0x008fe200078e020f */
[----:B------:R-:W-:Y:S04]  /*4460*/  BSSY B1, `(.L_x_150) ;  /* 0x0000006000017945 */ /* 0x000fe80003800000 */
[----:B------:R3:W-:Y:S01]  /*4470*/  @!P5 STG.E.U8 desc[UR38][R4.64+0x70], R13 ;  /* 0x0000700d0400d986 */ /* 0x0007e2000c101126 */
[----:B------:R-:W-:Y:S05]  /*4480*/  @P2 BRA `(.L_x_151) ;  /* 0x00000000000c2947 */ /* 0x000fea0003800000 */
[----:B------:R-:W5:Y:S02]  /*4490*/  LDG.E.U8 R99, desc[UR38][R8.64+0x71] ;  /* 0x0000712608637981 */ /* 0x000f64000c1e1100 */
[----:B-----5:R-:W-:-:S05]  /*44a0*/  PRMT R12, R99, 0x8880, RZ ;  /* 0x00008880630c7816 */ /* 0x020fca00000000ff */
[----:B------:R-:W-:-:S07]  /*44b0*/  IMAD R15, R12, R91, RZ ;  /* 0x0000005b0c0f7224 */ /* 0x000fce00078e02ff */
.L_x_151:
[----:B------:R-:W-:Y:S05]  /*44c0*/  BSYNC B1 ;  /* 0x0000000000017941 */ /* 0x000fea0003800000 */
.L_x_150:
[----:B------:R-:W-:Y:S01]  /*44d0*/  ISETP.LT.OR P4, PT, R3, 0x71, !P0 ;  /* 0x000000710300780c */ /* 0x000fe20004781670 */
[----:B------:R-:W-:Y:S01]  /*44e0*/  @!P2 IMAD R81, R81, R90, R15 ;  /* 0x0000005a5151a224 */ /* 0x000fe200078e020f */
[----:B------:R-:W-:Y:S01]  /*44f0*/  BSSY B1, `(.L_x_152) ;  /* 0x000000a000017945 */ /* 0x000fe20003800000 */
[C---:B------:R-:W-:Y:S02]  /*4500*/  ISETP.LT.OR P3, PT, R3.reuse, 0x72, !P0 ;  /* 0x000000720300780c */ /* 0x040fe40004761670 */
[C---:B------:R-:W-:Y:S01]  /*4510*/  ISETP.LT.OR P5, PT, R3.reuse, 0x79, !P0 ;  /* 0x000000790300780c */ /* 0x040fe200047a1670 */
[----:B------:R0:W-:Y:S01]  /*4520*/  @!P2 STG.E.U8 desc[UR38][R4.64+0x71], R81 ;  /* 0x000071510400a986 */ /* 0x0001e2000c101126 */
[C---:B------:R-:W-:Y:S02]  /*4530*/  ISETP.LT.OR P2, PT, R3.reuse, 0x79, !P1 ;  /* 0x000000790300780c */ /* 0x040fe40004f41670 */
[----:B------:R-:W-:-:S04]  /*4540*/  ISETP.LT.OR P1, PT, R3, 0x7a, !P1 ;  /* 0x0000007a0300780c */ /* 0x000fc80004f21670 */
[----:B------:R-:W-:Y:S09]  /*4550*/  @P4 BRA `(.L_x_153) ;  /* 0x00000000000c4947 */ /* 0x000ff20003800000 */
[----:B------:R-:W5:Y:S02]  /*4560*/  LDG.E.U8 R99, desc[UR38][R10.64+0x70] ;  /* 0x000070260a637981 */ /* 0x000f64000c1e1100 */
[----:B-----5:R-:W-:-:S05]  /*4570*/  PRMT R12, R99, 0x8880, RZ ;  /* 0x00008880630c7816 */ /* 0x020fca00000000ff */
[----:B------:R-:W-:-:S07]  /*4580*/  IMAD R15, R12, R91, RZ ;  /* 0x0000005b0c0f7224 */ /* 0x000fce00078e02ff */
.L_x_153:
[----:B------:R-:W-:Y:S05]  /*4590*/  BSYNC B1 ;  /* 0x0000000000017941 */ /* 0x000fea0003800000 */
.L_x_152:
[----:B---3--:R-:W-:Y:S01]  /*45a0*/  @!P4 IMAD R13, R82, R90, R15 ;  /* 0x0000005a520dc224 */ /* 0x008fe200078e020f */
[----:B------:R-:W-:Y:S04]  /*45b0*/  BSSY B1, `(.L_x_154) ;  /* 0x0000006000017945 */ /* 0x000fe80003800000 */
[----:B------:R3:W-:Y:S01]  /*45c0*/  @!P4 STG.E.U8 desc[UR38][R6.64+0x70], R13 ;  /* 0x0000700d0600c986 */ /* 0x0007e2000c101126 */
[----:B------:R-:W-:Y:S05]  /*45d0*/  @P3 BRA `(.L_x_155) ;  /* 0x00000000000c3947 */ /* 0x000fea0003800000 */
[----:B------:R-:W5:Y:S02]  /*45e0*/  LDG.E.U8 R99, desc[UR38][R10.64+0x71] ;  /* 0x000071260a637981 */ /* 0x000f64000c1e1100 */
[----:B-----5:R-:W-:-:S05]  /*45f0*/  PRMT R12, R99, 0x8880, RZ ;  /* 0x00008880630c7816 */ /* 0x020fca00000000ff */
[----:B------:R-:W-:-:S07]  /*4600*/  IMAD R15, R12, R91, RZ ;  /* 0x0000005b0c0f7224 */ /* 0x000fce00078e02ff */
.L_x_155:
[----:B------:R-:W-:Y:S05]  /*4610*/  BSYNC B1 ;  /* 0x0000000000017941 */ /* 0x000fea0003800000 */
.L_x_154:
[----:B------:R-:W-:Y:S01]  /*4620*/  @!P3 IMAD R83, R83, R90, R15 ;  /* 0x0000005a5353b224 */ /* 0x000fe200078e020f */
[----:B------:R-:W-:Y:S04]  /*4630*/  BSSY B1, `(.L_x_156) ;  /* 0x0000006000017945 */ /* 0x000fe80003800000 */
[----:B------:R0:W-:Y:S01]  /*4640*/  @!P3 STG.E.U8 desc[UR38][R6.64+0x71], R83 ;  /* 0x000071530600b986 */ /* 0x0001e2000c101126 */
[----:B------:R-:W-:Y:S05]  /*4650*/  @P2 BRA `(.L_x_157) ;  /* 0x00000000000c2947 */ /* 0x000fea0003800000 */
[----:B------:R-:W5:Y:S02]  /*4660*/  LDG.E.U8 R99, desc[UR38][R8.64+0x78] ;  /* 0x0000782608637981 */ /* 0x000f64000c1e1100 */
[----:B-----5:R-:W-:-:S05]  /*4670*/  PRMT R12, R99, 0x8880, RZ ;  /* 0x00008880630c7816 */ /* 0x020fca00000000ff */
[----:B------:R-:W-:-:S07]  /*4680*/  IMAD R15, R12, R91, RZ ;  /* 0x0000005b0c0f7224 */ /* 0x000fce00078e02ff */
.L_x_157:
[----:B------:R-:W-:Y:S05]  /*4690*/  BSYNC B1 ;  /* 0x0000000000017941 */ /* 0x000fea0003800000 */
.L_x_156:
[----:B---3--:R-:W-:Y:S01]  /*46a0*/  @!P2 IMAD R13, R84, R90, R15 ;  /* 0x0000005a540da224 */ /* 0x008fe200078e020f */
[----:B------:R-:W-:Y:S04]  /*46b0*/  BSSY B1, `(.L_x_158) ;  /* 0x0000006000017945 */ /* 0x000fe80003800000 */
[----:B------:R3:W-:Y:S01]  /*46c0*/  @!P2 STG.E.U8 desc[UR38][R4.64+0x78], R13 ;  /* 0x0000780d0400a986 */ /* 0x0007e2000c101126 */
[----:B------:R-:W-:Y:S05]  /*46d0*/  @P1 BRA `(.L_x_159) ;  /* 0x00000000000c1947 */ /* 0x000fea0003800000 */
[----:B------:R-:W5:Y:S02]  /*46e0*/  LDG.E.U8 R99, desc[UR38][R8.64+0x79] ;  /* 0x0000792608637981 */ /* 0x000f64000c1e1100 */
[----:B-----5:R-:W-:-:S05]  /*46f0*/  PRMT R12, R99, 0x8880, RZ ;  /* 0x00008880630c7816 */ /* 0x020fca00000000ff */
[----:B------:R-:W-:-:S07]  /*4700*/  IMAD R15, R12, R91, RZ ;  /* 0x0000005b0c0f7224 */ /* 0x000fce00078e02ff */
.L_x_159:
[----:B------:R-:W-:Y:S05]  /*4710*/  BSYNC B1 ;  /* 0x0000000000017941 */ /* 0x000fea0003800000 */
.L_x_158:
[----:B------:R-:W-:Y:S01]  /*4720*/  @!P1 IMAD R85, R85, R90, R15 ;  /* 0x0000005a55559224 */ /* 0x000fe200078e020f */
[----:B------:R-:W-:Y:S04]  /*4730*/  BSSY B1, `(.L_x_160) ;  /* 0x0000006000017945 */ /* 0x000fe80003800000 */
[----:B------:R0:W-:Y:S01]  /*4740*/  @!P1 STG.E.U8 desc[UR38][R4.64+0x79], R85 ;  /* 0x0000795504009986 */ /* 0x0001e2000c101126 */
[----:B------:R-:W-:Y:S05]  /*4750*/  @P5 BRA `(.L_x_161) ;  /* 0x00000000000c5947 */ /* 0x000fea0003800000 */
[----:B------:R-:W0:Y:S02]  /*4760*/  LDG.E.U8 R99, desc[UR38][R10.64+0x78] ;  /* 0x000078260a637981 */ /* 0x000e24000c1e1100 */
[----:B0123--:R-:W-:-:S05]  /*4770*/  PRMT R4, R99, 0x8880, RZ ;  /* 0x0000888063047816 */ /* 0x00ffca00000000ff */
[----:B------:R-:W-:-:S07]  /*4780*/  IMAD R15, R4, R91, RZ ;  /* 0x0000005b040f7224 */ /* 0x000fce00078e02ff */
.L_x_161:
[----:B------:R-:W-:Y:S05]  /*4790*/  BSYNC B1 ;  /* 0x0000000000017941 */ /* 0x000fea0003800000 */
.L_x_160:
[----:B0123--:R-:W-:Y:S01]  /*47a0*/  @!P5 IMAD R5, R86, R90, R15 ;  /* 0x0000005a5605d224 */ /* 0x00ffe200078e020f */
[----:B------:R-:W-:Y:S01]  /*47b0*/  ISETP.LT.OR P0, PT, R3, 0x7a, !P0 ;  /* 0x0000007a0300780c */ /* 0x000fe20004701670 */
[----:B------:R-:W-:Y:S03]  /*47c0*/  BSSY B1, `(.L_x_162) ;  /* 0x0000006000017945 */ /* 0x000fe60003800000 */
[----:B------:R0:W-:Y:S09]  /*47d0*/  @!P5 STG.E.U8 desc[UR38][R6.64+0x78], R5 ;  /* 0x000078050600d986 */ /* 0x0001f2000c101126 */
[----:B------:R-:W-:Y:S05]  /*47e0*/  @P0 BRA `(.L_x_163) ;  /* 0x00000000000c0947 */ /* 0x000fea0003800000 */
[----:B------:R-:W2:Y:S02]  /*47f0*/  LDG.E.U8 R99, desc[UR38][R10.64+0x79] ;  /* 0x000079260a637981 */ /* 0x000ea4000c1e1100 */
[----:B--2---:R-:W-:-:S05]  /*4800*/  PRMT R4, R99, 0x8880, RZ ;  /* 0x0000888063047816 */ /* 0x004fca00000000ff */
[----:B------:R-:W-:-:S07]  /*4810*/  IMAD R15, R4, R91, RZ ;  /* 0x0000005b040f7224 */ /* 0x000fce00078e02ff */
.L_x_163:
[----:B------:R-:W-:Y:S05]  /*4820*/  BSYNC B1 ;  /* 0x0000000000017941 */ /* 0x000fea0003800000 */
.L_x_162:
[----:B------:R-:W-:Y:S01]  /*4830*/  IMAD R15, R87, R90, R15 ;  /* 0x0000005a570f7224 */ /* 0x000fe200078e020f */
[----:B------:R-:W-:Y:S06]  /*4840*/  @P0 BRA `(.L_x_164) ;  /* 0x0000000c00100947 */ /* 0x000fec0003800000 */
[----:B------:R1:W-:Y:S01]  /*4850*/  STG.E.U8 desc[UR38][R6.64+0x79], R15 ;  /* 0x0000790f06007986 */ /* 0x0003e2000c101126 */
[----:B------:R-:W-:Y:S05]  /*4860*/  BRA `(.L_x_164) ;  /* 0x0000000c00087947 */ /* 0x000fea0003800000 */
.L_x_35:
[C---:B------:R-:W-:Y:S02]  /*4870*/  ISETP.GE.AND P1, PT, R101.reuse, 0x1, PT ;  /* 0x000000016500780c */ /* 0x040fe40003f26270 */
[----:B------:R-:W-:Y:S02]  /*4880*/  ISETP.GE.AND P0, PT, R101, 0x9, PT ;  /* 0x000000096500780c */ /* 0x000fe40003f06270 */
[C---:B------:R-:W-:Y:S02]  /*4890*/  ISETP.LT.OR P4, PT, R3.reuse, 0x1, !P1 ;  /* 0x000000010300780c */ /* 0x040fe40004f81670 */
[C---:B------:R-:W-:Y:S02]  /*48a0*/  ISETP.LT.OR P3, PT, R3.reuse, 0x2, !P1 ;  /* 0x000000020300780c */ /* 0x040fe40004f61670 */
[C---:B------:R-:W-:Y:S02]  /*48b0*/  ISETP.LT.OR P2, PT, R3.reuse, 0x1, !P0 ;  /* 0x000000010300780c */ /* 0x040fe40004741670 */
[----:B------:R-:W-:-:S07]  /*48c0*/  ISETP.LT.OR P5, PT, R3, 0x2, !P0 ;  /* 0x000000020300780c */ /* 0x000fce00047a1670 */
[-C--:B------:R-:W-:Y:S02]  /*48d0*/  @!P4 IMAD R9, R24, R90.reuse, RZ ;  /* 0x0000005a1809c224 */ /* 0x080fe400078e02ff */
[-C--:B------:R-:W-:Y:S02]  /*48e0*/  @!P3 IMAD R25, R25, R90.reuse, RZ ;  /* 0x0000005a1919b224 */ /* 0x080fe400078e02ff */
[-C--:B------:R-:W-:Y:S01]  /*48f0*/  @!P2 IMAD R11, R26, R90.reuse, RZ ;  /* 0x0000005a1a0ba224 */ /* 0x080fe200078e02ff */
[----:B------:R0:W-:Y:S01]  /*4900*/  @!P4 STG.E.U8 desc[UR38][R4.64], R9 ;  /* 0x000000090400c986 */ /* 0x0001e2000c101126 */
[----:B------:R-:W-:Y:S01]  /*4910*/  ISETP.LT.OR P4, PT, R3, 0x9, !P1 ;  /* 0x000000090300780c */ /* 0x000fe20004f81670 */
[----:B------:R-:W-:Y:S02]  /*4920*/  @!P5 IMAD R27, R27, R90, RZ ;  /* 0x0000005a1b1bd224 */ /* 0x000fe400078e02ff */
[----:B------:R-:W-:Y:S01]  /*4930*/  @!P3 STG.E.U8 desc[UR38][R4.64+0x1], R25 ;  /* 0x000001190400b986 */ /* 0x000fe2000c101126 */
[----:B------:R-:W-:-:S03]  /*4940*/  ISETP.LT.OR P3, PT, R3, 0xa, !P1 ;  /* 0x0000000a0300780c */ /* 0x000fc60004f61670 */
[----:B------:R1:W-:Y:S01]  /*4950*/  @!P2 STG.E.U8 desc[UR38][R6.64], R11 ;  /* 0x0000000b0600a986 */ /* 0x0003e2000c101126 */
[----:B------:R-:W-:-:S03]  /*4960*/  ISETP.LT.OR P2, PT, R3, 0x9, !P0 ;  /* 0x000000090300780c */ /* 0x000fc60004741670 */
[----:B------:R-:W-:Y:S01]  /*4970*/  @!P5 STG.E.U8 desc[UR38][R6.64+0x1], R27 ;  /* 0x0000011b0600d986 */ /* 0x000fe2000c101126 */
[----:B------:R-:W-:Y:S01]  /*4980*/  ISETP.LT.OR P5, PT, R3, 0xa, !P0 ;  /* 0x0000000a0300780c */ /* 0x000fe200047a1670 */
[----:B------:R-:W-:-:S04]  /*4990*/  @!P4 IMAD R13, R28, R90, RZ ;  /* 0x0000005a1c0dc224 */ /* 0x000fc800078e02ff */
[-C--:B------:R-:W-:Y:S01]  /*49a0*/  @!P3 IMAD R29, R29, R90.reuse, RZ ;  /* 0x0000005a1d1db224 */ /* 0x080fe200078e02ff */
[----:B------:R-:W-:Y:S01]  /*49b0*/  @!P4 STG.E.U8 desc[UR38][R4.64+0x8], R13 ;  /* 0x0000080d0400c986 */ /* 0x000fe2000c101126 */
[C---:B------:R-:W-:Y:S02]  /*49c0*/  ISETP.LT.OR P4, PT, R3.reuse, 0x11, !P1 ;  /* 0x000000110300780c */ /* 0x040fe40004f81670 */
[-C--:B0-----:R-:W-:Y:S01]  /*49d0*/  @!P2 IMAD R9, R30, R90.reuse, RZ ;  /* 0x0000005a1e09a224 */ /* 0x081fe200078e02ff */
[----:B------:R-:W-:Y:S01]  /*49e0*/  @!P3 STG.E.U8 desc[UR38][R4.64+0x9], R29 ;  /* 0x0000091d0400b986 */ /* 0x000fe2000c101126 */
[----:B------:R-:W-:Y:S02]  /*49f0*/  ISETP.LT.OR P3, PT, R3, 0x12, !P1 ;  /* 0x000000120300780c */ /* 0x000fe40004f61670 */
[----:B------:R-:W-:Y:S01]  /*4a00*/  @!P5 IMAD R31, R31, R90, RZ ;  /* 0x0000005a1f1fd224 */ /* 0x000fe200078e02ff */
[----:B------:R0:W-:Y:S01]  /*4a10*/  @!P2 STG.E.U8 desc[UR38][R6.64+0x8], R9 ;  /* 0x000008090600a986 */ /* 0x0001e2000c101126 */
[----:B------:R-:W-:-:S03]  /*4a20*/  ISETP.LT.OR P2, PT, R3, 0x11, !P0 ;  /* 0x000000110300780c */ /* 0x000fc60004741670 */
[----:B------:R-:W-:Y:S01]  /*4a30*/  @!P5 STG.E.U8 desc[UR38][R6.64+0x9], R31 ;  /* 0x0000091f0600d986 */ /* 0x000fe2000c101126 */
[----:B------:R-:W-:Y:S01]  /*4a40*/  ISETP.LT.OR P5, PT, R3, 0x12, !P0 ;  /* 0x000000120300780c */ /* 0x000fe200047a1670 */
[----:B-1----:R-:W-:-:S04]  /*4a50*/  @!P4 IMAD R11, R32, R90, RZ ;  /* 0x0000005a200bc224 */ /* 0x002fc800078e02ff */
        /* <DEDUP_REMOVED lines=109> */
[----:B------:R1:W-:Y:S01]  /*5130*/  @!P4 STG.E.U8 desc[UR38][R4.64+0x58], R13 ;  /* 0x0000580d0400c986 */ /* 0x0003e2000c101126 */
        /* <DEDUP_REMOVED lines=13> */
[-C--:B-1----:R-:W-:Y:S01]  /*5210*/  @!P2 IMAD R13, R74, R90.reuse, RZ ;  /* 0x0000005a4a0da224 */ /* 0x082fe200078e02ff */
[----:B------:R-:W-:Y:S01]  /*5220*/  @!P3 STG.E.U8 desc[UR38][R4.64+0x61], R73 ;  /* 0x000061490400b986 */ /* 0x000fe2000c101126 */
[----:B------:R-:W-:Y:S02]  /*5230*/  ISETP.LT.OR P3, PT, R3, 0x6a, !P1 ;  /* 0x0000006a0300780c */ /* 0x000fe40004f61670 */
[----:B------:R-:W-:Y:S01]  /*5240*/  @!P5 IMAD R75, R75, R90, RZ ;  /* 0x0000005a4b4bd224 */ /* 0x000fe200078e02ff */
[----:B------:R1:W-:Y:S01]  /*5250*/  @!P2 STG.E.U8 desc[UR38][R6.64+0x60], R13 ;  /* 0x0000600d0600a986 */ /* 0x0003e2000c101126 */
[----:B------:R-:W-:-:S03]  /*5260*/  ISETP.LT.OR P2, PT, R3, 0x69, !P0 ;  /* 0x000000690300780c */ /* 0x000fc60004741670 */
[----:B------:R-:W-:Y:S01]  /*5270*/  @!P5 STG.E.U8 desc[UR38][R6.64+0x61], R75 ;  /* 0x0000614b0600d986 */ /* 0x000fe2000c101126 */
[----:B------:R-:W-:Y:S01]  /*5280*/  ISETP.LT.OR P5, PT, R3, 0x6a, !P0 ;  /* 0x0000006a0300780c */ /* 0x000fe200047a1670 */
[----:B0-----:R-:W-:-:S04]  /*5290*/  @!P4 IMAD R9, R76, R90, RZ ;  /* 0x0000005a4c09c224 */ /* 0x001fc800078e02ff */
[-C--:B------:R-:W-:Y:S01]  /*52a0*/  @!P3 IMAD R77, R77, R90.reuse, RZ ;  /* 0x0000005a4d4db224 */ /* 0x080fe200078e02ff */
[----:B------:R-:W-:Y:S01]  /*52b0*/  @!P4 STG.E.U8 desc[UR38][R4.64+0x68], R9 ;  /* 0x000068090400c986 */ /* 0x000fe2000c101126 */
[C---:B------:R-:W-:Y:S02]  /*52c0*/  ISETP.LT.OR P4, PT, R3.reuse, 0x72, !P1 ;  /* 0x000000720300780c */ /* 0x040fe40004f81670 */
[-C--:B--2---:R-:W-:Y:S01]  /*52d0*/  @!P2 IMAD R11, R78, R90.reuse, RZ ;  /* 0x0000005a4e0ba224 */ /* 0x084fe200078e02ff */
[----:B------:R-:W-:Y:S01]  /*52e0*/  @!P3 STG.E.U8 desc[UR38][R4.64+0x69], R77 ;  /* 0x0000694d0400b986 */ /* 0x000fe2000c101126 */
[----:B------:R-:W-:Y:S02]  /*52f0*/  ISETP.LT.OR P3, PT, R3, 0x71, !P1 ;  /* 0x000000710300780c */ /* 0x000fe40004f61670 */
[----:B------:R-:W-:Y:S01]  /*5300*/  @!P5 IMAD R79, R79, R90, RZ ;  /* 0x0000005a4f4fd224 */ /* 0x000fe200078e02ff */
[----:B------:R0:W-:Y:S01]  /*5310*/  @!P2 STG.E.U8 desc[UR38][R6.64+0x68], R11 ;  /* 0x0000680b0600a986 */ /* 0x0001e2000c101126 */
[----:B------:R-:W-:-:S03]  /*5320*/  ISETP.LT.OR P2, PT, R3, 0x71, !P0 ;  /* 0x000000710300780c */ /* 0x000fc60004741670 */
[----:B------:R2:W-:Y:S01]  /*5330*/  @!P5 STG.E.U8 desc[UR38][R6.64+0x69], R79 ;  /* 0x0000694f0600d986 */ /* 0x0005e2000c101126 */
[----:B------:R-:W-:Y:S01]  /*5340*/  ISETP.LT.OR P5, PT, R3, 0x79, !P0 ;  /* 0x000000790300780c */ /* 0x000fe200047a1670 */
[----:B------:R-:W-:-:S04]  /*5350*/  @!P4 IMAD R81, R81, R90, RZ ;  /* 0x0000005a5151c224 */ /* 0x000fc800078e02ff */
[-C--:B-1----:R-:W-:Y:S01]  /*5360*/  @!P3 IMAD R13, R80, R90.reuse, RZ ;  /* 0x0000005a500db224 */ /* 0x082fe200078e02ff */
[----:B------:R2:W-:Y:S01]  /*5370*/  @!P4 STG.E.U8 desc[UR38][R4.64+0x71], R81 ;  /* 0x000071510400c986 */ /* 0x0005e2000c101126 */
[C---:B------:R-:W-:Y:S02]  /*5380*/  ISETP.LT.OR P4, PT, R3.reuse, 0x72, !P0 ;  /* 0x000000720300780c */ /* 0x040fe40004781670 */
[C---:B------:R-:W-:Y:S01]  /*5390*/  ISETP.LT.OR P0, PT, R3.reuse, 0x7a, !P0 ;  /* 0x0000007a0300780c */ /* 0x040fe20004701670 */
[----:B------:R2:W-:Y:S01]  /*53a0*/  @!P3 STG.E.U8 desc[UR38][R4.64+0x70], R13 ;  /* 0x0000700d0400b986 */ /* 0x0005e2000c101126 */
[C---:B------:R-:W-:Y:S02]  /*53b0*/  ISETP.LT.OR P3, PT, R3.reuse, 0x79, !P1 ;  /* 0x000000790300780c */ /* 0x040fe40004f61670 */
[----:B------:R-:W-:Y:S01]  /*53c0*/  ISETP.LT.OR P1, PT, R3, 0x7a, !P1 ;  /* 0x0000007a0300780c */ /* 0x000fe20004f21670 */
[-C--:B------:R-:W-:Y:S02]  /*53d0*/  @!P2 IMAD R3, R82, R90.reuse, RZ ;  /* 0x0000005a5203a224 */ /* 0x080fe400078e02ff */
[----:B0-----:R-:W-:-:S03]  /*53e0*/  @!P5 IMAD R11, R86, R90, RZ ;  /* 0x0000005a560bd224 */ /* 0x001fc600078e02ff */
[----:B------:R2:W-:Y:S01]  /*53f0*/  @!P2 STG.E.U8 desc[UR38][R6.64+0x70], R3 ;  /* 0x000070030600a986 */ /* 0x0005e2000c101126 */
[-C--:B------:R-:W-:Y:S02]  /*5400*/  @!P4 IMAD R83, R83, R90.reuse, RZ ;  /* 0x0000005a5353c224 */ /* 0x080fe400078e02ff */
[-C--:B------:R-:W-:Y:S02]  /*5410*/  @!P0 IMAD R87, R87, R90.reuse, RZ ;  /* 0x0000005a57578224 */ /* 0x080fe400078e02ff */
[-C--:B------:R-:W-:Y:S01]  /*5420*/  @!P3 IMAD R9, R84, R90.reuse, RZ ;  /* 0x0000005a5409b224 */ /* 0x080fe200078e02ff */
[----:B------:R2:W-:Y:S01]  /*5430*/  @!P4 STG.E.U8 desc[UR38][R6.64+0x71], R83 ;  /* 0x000071530600c986 */ /* 0x0005e2000c101126 */
[----:B------:R-:W-:-:S03]  /*5440*/  @!P1 IMAD R85, R85, R90, RZ ;  /* 0x0000005a55559224 */ /* 0x000fc600078e02ff */
[----:B------:R2:W-:Y:S04]  /*5450*/  @!P3 STG.E.U8 desc[UR38][R4.64+0x78], R9 ;  /* 0x000078090400b986 */ /* 0x0005e8000c101126 */
[----:B------:R2:W-:Y:S04]  /*5460*/  @!P1 STG.E.U8 desc[UR38][R4.64+0x79], R85 ;  /* 0x0000795504009986 */ /* 0x0005e8000c101126 */
[----:B------:R2:W-:Y:S04]  /*5470*/  @!P5 STG.E.U8 desc[UR38][R6.64+0x78], R11 ;  /* 0x0000780b0600d986 */ /* 0x0005e8000c101126 */
[----:B------:R2:W-:Y:S02]  /*5480*/  @!P0 STG.E.U8 desc[UR38][R6.64+0x79], R87 ;  /* 0x0000795706008986 */ /* 0x0005e4000c101126 */
.L_x_164:
[----:B------:R-:W-:Y:S05]  /*5490*/  BSYNC B0 ;  /* 0x0000000000007941 */ /* 0x000fea0003800000 */
.L_x_34:
[----:B------:R-:W-:Y:S01]  /*54a0*/  IADD3 R16, P0, R16, UR36, RZ ;  /* 0x0000002410107c10 */ /* 0x000fe2000ff1e0ff */
[----:B------:R-:W-:Y:S01]  /*54b0*/  ULDC.64 UR4, c[0x0][0x650] ;  /* 0x0001940000047ab9 */ /* 0x000fe20000000a00 */
[----:B--2---:R-:W-:Y:S01]  /*54c0*/  PRMT R3, RZ, 0x7610, R3 ;  /* 0x00007610ff037816 */ /* 0x004fe20000000003 */
[----:B------:R-:W-:Y:S01]  /*54d0*/  IMAD.MOV.U32 R100, RZ, RZ, -0x1 ;  /* 0xffffffffff647424 */ /* 0x000fe200078e00ff */
[----:B------:R-:W-:Y:S01]  /*54e0*/  IADD3.X R17, R17, UR42, RZ, P0, !PT ;  /* 0x0000002a11117c10 */ /* 0x000fe200087fe4ff */
[----:B------:R-:W-:Y:S01]  /*54f0*/  IMAD.MOV.U32 R23, RZ, RZ, -0x1 ;  /* 0xffffffffff177424 */ /* 0x000fe200078e00ff */
[----:B------:R-:W-:-:S04]  /*5500*/  ISETP.GE.U32.AND P0, PT, R16, UR4, PT ;  /* 0x0000000410007c0c */ /* 0x000fc8000bf06070 */
[----:B------:R-:W-:-:S13]  /*5510*/  ISETP.GE.U32.AND.EX P0, PT, R17, UR5, PT, P0 ;  /* 0x0000000511007c0c */ /* 0x000fda000bf06100 */
[----:B------:R-:W-:Y:S05]  /*5520*/  @P0 BRA `(.L_x_165) ;  /* 0x00000004004c0947 */ /* 0x000fea0003800000 */
[----:B------:R-:W2:Y:S01]  /*5530*/  LDC.64 R10, c[0x0][0x628] ;  /* 0x00018a00ff0a7b82 */ /* 0x000ea20000000a00 */
[----:B------:R-:W3:Y:S01]  /*5540*/  S2R R12, SR_CTAID.X ;  /* 0x00000000000c7919 */ /* 0x000ee20000002500 */
[----:B------:R-:W-:Y:S02]  /*5550*/  IMAD.MOV.U32 R8, RZ, RZ, R16 ;  /* 0x000000ffff087224 */ /* 0x000fe400078e0010 */
[----:B------:R-:W-:Y:S01]  /*5560*/  IMAD.MOV.U32 R9, RZ, RZ, R17 ;  /* 0x000000ffff097224 */ /* 0x000fe200078e0011 */
[----:B------:R-:W0:Y:S03]  /*5570*/  S2R R20, SR_CTAID.Y ;  /* 0x0000000000147919 */ /* 0x000e260000002600 */
[----:B------:R-:W0:Y:S08]  /*5580*/  LDC R0, c[0x0][0x630] ;  /* 0x00018c00ff007b82 */ /* 0x000e300000000800 */
[----:B-1----:R-:W1:Y:S01]  /*5590*/  LDC.64 R14, c[0x0][0x620] ;  /* 0x00018800ff0e7b82 */ /* 0x002e620000000a00 */
[----:B--2---:R-:W-:-:S04]  /*55a0*/  ISETP.NE.U32.AND P0, PT, R10, RZ, PT ;  /* 0x000000ff0a00720c */ /* 0x004fc80003f05070 */
[----:B------:R-:W-:-:S13]  /*55b0*/  ISETP.NE.AND.EX P0, PT, R11, RZ, PT, P0 ;  /* 0x000000ff0b00720c */ /* 0x000fda0003f05300 */
[----:B01-3--:R-:W-:Y:S05]  /*55c0*/  @!P0 BRA `(.L_x_166) ;  /* 0x0000000000288947 */ /* 0x00bfea0003800000 */
[----:B------:R-:W0:Y:S02]  /*55d0*/  LDC R3, c[0x0][0x634] ;  /* 0x00018d00ff037b82 */ /* 0x000e240000000800 */
[----:B0-----:R-:W-:-:S05]  /*55e0*/  IADD3 R3, P0, R16, R3, RZ ;  /* 0x0000000310037210 */ /* 0x001fca0007f1e0ff */
[----:B------:R-:W-:-:S04]  /*55f0*/  IMAD.X R13, RZ, RZ, R17, P0 ;  /* 0x000000ffff0d7224 */ /* 0x000fc800000e0611 */
[----:B------:R-:W-:-:S04]  /*5600*/  IMAD.WIDE.U32 R4, R13, R10, RZ ;  /* 0x0000000a0d047225 */ /* 0x000fc800078e00ff */
[----:B----4-:R-:W-:-:S04]  /*5610*/  IMAD.WIDE.U32 R6, P0, R3, R11, R4 ;  /* 0x0000000b03067225 */ /* 0x010fc80007800004 */
[----:B------:R-:W-:-:S04]  /*5620*/  IMAD.WIDE.U32 R4, R3, R10, RZ ;  /* 0x0000000a03047225 */ /* 0x000fc800078e00ff */
[----:B------:R-:W-:Y:S01]  /*5630*/  IMAD.X R9, RZ, RZ, RZ, P0 ;  /* 0x000000ffff097224 */ /* 0x000fe200000e06ff */
[----:B------:R-:W-:Y:S01]  /*5640*/  IADD3 RZ, P0, R5, R6, RZ ;  /* 0x0000000605ff7210 */ /* 0x000fe20007f1e0ff */
[----:B------:R-:W-:-:S04]  /*5650*/  IMAD.MOV.U32 R8, RZ, RZ, R7 ;  /* 0x000000ffff087224 */ /* 0x000fc800078e0007 */
[----:B------:R-:W-:-:S08]  /*5660*/  IMAD.WIDE.U32.X R8, R13, R11, R8, P0 ;  /* 0x0000000b0d087225 */ /* 0x000fd000000e0408 */
.L_x_166:
[-CC-:B------:R-:W-:Y:S01]  /*5670*/  SHF.R.U64 R23, R8, R0.reuse, R9.reuse ;  /* 0x0000000008177219 */ /* 0x180fe20000001209 */
[----:B----4-:R-:W0:Y:S01]  /*5680*/  LDC.64 R26, c[0x0][0x640] ;  /* 0x00019000ff1a7b82 */ /* 0x010e220000000a00 */
[----:B------:R-:W-:Y:S01]  /*5690*/  SHF.R.U32.HI R0, RZ, R0, R9 ;  /* 0x00000000ff007219 */ /* 0x000fe20000011609 */
[----:B------:R-:W-:Y:S01]  /*56a0*/  ULDC UR4, c[0x0][0x150] ;  /* 0x0000540000047ab9 */ /* 0x000fe20000000800 */
[----:B------:R-:W-:Y:S02]  /*56b0*/  IADD3 R3, P0, RZ, -R23, RZ ;  /* 0x80000017ff037210 */ /* 0x000fe40007f1e0ff */
[----:B------:R-:W-:-:S03]  /*56c0*/  I2FP.F32.U32 R7, R12 ;  /* 0x0000000c00077245 */ /* 0x000fc60000201000 */
[----:B------:R-:W1:Y:S01]  /*56d0*/  LDC R6, c[0x0][0x618] ;  /* 0x00018600ff067b82 */ /* 0x000e620000000800 */
[----:B------:R-:W-:Y:S02]  /*56e0*/  IMAD.X R5, RZ, RZ, ~R0, P0 ;  /* 0x000000ffff057224 */ /* 0x000fe400000e0e00 */
[----:B------:R-:W-:Y:S01]  /*56f0*/  FMUL R7, R7, UR4 ;  /* 0x0000000407077c20 */ /* 0x000fe20008400000 */
[----:B------:R-:W-:Y:S01]  /*5700*/  ULDC UR4, c[0x0][0x154] ;  /* 0x0000550000047ab9 */ /* 0x000fe20000000800 */
[-C--:B------:R-:W-:Y:S02]  /*5710*/  IMAD R0, R5, R14.reuse, RZ ;  /* 0x0000000e05007224 */ /* 0x080fe400078e02ff */
[C---:B------:R-:W-:Y:S01]  /*5720*/  IMAD.WIDE.U32 R4, R3.reuse, R14, R16 ;  /* 0x0000000e03047225 */ /* 0x040fe200078e0010 */
[----:B------:R-:W2:Y:S01]  /*5730*/  LDC R11, c[0x0][0x608] ;  /* 0x00018200ff0b7b82 */ /* 0x000ea20000000800 */
[----:B------:R-:W3:Y:S02]  /*5740*/  F2I.U32.TRUNC.NTZ R7, R7 ;  /* 0x0000000700077305 */ /* 0x000ee4000020f000 */
[----:B------:R-:W-:-:S04]  /*5750*/  IMAD R3, R3, R15, R0 ;  /* 0x0000000f03037224 */ /* 0x000fc800078e0200 */
[----:B------:R-:W-:Y:S01]  /*5760*/  IMAD.IADD R3, R5, 0x1, R3 ;  /* 0x0000000105037824 */ /* 0x000fe200078e0203 */
[----:B------:R-:W4:Y:S01]  /*5770*/  LDC R8, c[0x0][0x658] ;  /* 0x00019600ff087b82 */ /* 0x000f220000000800 */
[----:B------:R-:W-:Y:S02]  /*5780*/  I2FP.F32.U32 R5, R20 ;  /* 0x0000001400057245 */ /* 0x000fe40000201000 */
[----:B0-----:R-:W-:-:S04]  /*5790*/  ISETP.NE.U32.AND P0, PT, R26, RZ, PT ;  /* 0x000000ff1a00720c */ /* 0x001fc80003f05070 */
[----:B------:R-:W-:Y:S01]  /*57a0*/  ISETP.NE.AND.EX P0, PT, R27, RZ, PT, P0 ;  /* 0x000000ff1b00720c */ /* 0x000fe20003f05300 */
[----:B------:R-:W0:Y:S01]  /*57b0*/  LDC R9, c[0x0][0x144] ;  /* 0x00005100ff097b82 */ /* 0x000e220000000800 */
[-C--:B-1----:R-:W-:Y:S01]  /*57c0*/  SHF.R.U32.HI R0, RZ, R6.reuse, R3 ;  /* 0x00000006ff007219 */ /* 0x082fe20000011603 */
[----:B---3--:R-:W-:Y:S01]  /*57d0*/  IMAD.MOV R7, RZ, RZ, -R7 ;  /* 0x000000ffff077224 */ /* 0x008fe200078e0a07 */
[----:B------:R-:W-:Y:S01]  /*57e0*/  SHF.R.U64 R13, R4, R6, R3 ;  /* 0x00000006040d7219 */ /* 0x000fe20000001203 */
[----:B------:R-:W-:-:S04]  /*57f0*/  FMUL R6, R5, UR4 ;  /* 0x0000000405067c20 */ /* 0x000fc80008400000 */
[----:B------:R-:W1:Y:S01]  /*5800*/  LDC R21, c[0x0][0x148] ;  /* 0x00005200ff157b82 */ /* 0x000e620000000800 */
[-CC-:B--2---:R-:W-:Y:S02]  /*5810*/  SHF.R.U64 R10, R13, R11.reuse, R0.reuse ;  /* 0x0000000b0d0a7219 */ /* 0x184fe40000001200 */
[----:B------:R-:W-:Y:S02]  /*5820*/  SHF.R.U32.HI R3, RZ, R11, R0 ;  /* 0x0000000bff037219 */ /* 0x000fe40000011600 */
[----:B------:R2:W3:Y:S03]  /*5830*/  F2I.U32.TRUNC.NTZ R0, R6 ;  /* 0x0000000600007305 */ /* 0x0004e6000020f000 */
[----:B------:R-:W1:Y:S01]  /*5840*/  LDC R14, c[0x0][0x648] ;  /* 0x00019200ff0e7b82 */ /* 0x000e620000000800 */
[-CC-:B----4-:R-:W-:Y:S02]  /*5850*/  SHF.R.U64 R15, R10, R8.reuse, R3.reuse ;  /* 0x000000080a0f7219 */ /* 0x190fe40000001203 */
[----:B------:R-:W-:-:S03]  /*5860*/  SHF.R.U32.HI R5, RZ, R8, R3 ;  /* 0x00000008ff057219 */ /* 0x000fc60000011603 */
[----:B------:R-:W-:Y:S02]  /*5870*/  IMAD.MOV.U32 R4, RZ, RZ, R15 ;  /* 0x000000ffff047224 */ /* 0x000fe400078e000f */
[----:B------:R-:W4:Y:S01]  /*5880*/  LDC R24, c[0x0][0x638] ;  /* 0x00018e00ff187b82 */ /* 0x000f220000000800 */
[----:B0-----:R-:W-:-:S07]  /*5890*/  IMAD R25, R9, R7, R12 ;  /* 0x0000000709197224 */ /* 0x001fce00078e020c */
[----:B------:R-:W0:Y:S08]  /*58a0*/  LDC R28, c[0x0][0x610] ;  /* 0x00018400ff1c7b82 */ /* 0x000e300000000800 */
[----:B------:R-:W0:Y:S01]  /*58b0*/  LDC R29, c[0x0][0x600] ;  /* 0x00018000ff1d7b82 */ /* 0x000e220000000800 */
[----:B--23--:R-:W-:Y:S05]  /*58c0*/  @!P0 BRA `(.L_x_167) ;  /* 0x0000000000288947 */ /* 0x00cfea0003800000 */
[----:B------:R-:W2:Y:S02]  /*58d0*/  LDC R4, c[0x0][0x64c] ;  /* 0x00019300ff047b82 */ /* 0x000ea40000000800 */
[----:B--2---:R-:W-:-:S05]  /*58e0*/  IADD3 R3, P0, R15, R4, RZ ;  /* 0x000000040f037210 */ /* 0x004fca0007f1e0ff */
        /* <DEDUP_REMOVED lines=8> */
.L_x_167:
[----:B------:R-:W-:Y:S02]  /*5970*/  ISETP.NE.AND P0, PT, R2, 0x1, PT ;  /* 0x000000010200780c */ /* 0x000fe40003f05270 */
[----:B-1----:R-:W-:Y:S01]  /*5980*/  SHF.R.U64 R3, R4, R14, R5 ;  /* 0x0000000e04037219 */ /* 0x002fe20000001205 */
[----:B------:R-:W-:Y:S01]  /*5990*/  IMAD.MOV R5, RZ, RZ, -R0 ;  /* 0x000000ffff057224 */ /* 0x000fe200078e0a00 */
[----:B------:R-:W-:Y:S02]  /*59a0*/  LOP3.LUT R0, R10, R97, RZ, 0xc0, !PT ;  /* 0x000000610a007212 */ /* 0x000fe400078ec0ff */
[----:B------:R-:W-:Y:S01]  /*59b0*/  LOP3.LUT R6, R13, R96, RZ, 0xc0, !PT ;  /* 0x000000600d067212 */ /* 0x000fe200078ec0ff */
[----:B------:R-:W-:Y:S02]  /*59c0*/  IMAD.MOV R4, RZ, RZ, -R3 ;  /* 0x000000ffff047224 */ /* 0x000fe400078e0a03 */
[----:B------:R-:W-:Y:S02]  /*59d0*/  IMAD R0, R93, R3, R0 ;  /* 0x000000035d007224 */ /* 0x000fe400078e0200 */
[----:B----4-:R-:W-:-:S02]  /*59e0*/  IMAD R3, R4, R24, R15 ;  /* 0x0000001804037224 */ /* 0x010fc400078e020f */
[----:B------:R-:W-:Y:S02]  /*59f0*/  @P0 IMAD R25, R21, R5, R20 ;  /* 0x0000000515190224 */ /* 0x000fe400078e0214 */
[----:B0-----:R-:W-:Y:S02]  /*5a00*/  IMAD R5, R3, R29, R6 ;  /* 0x0000001d03057224 */ /* 0x001fe400078e0206 */
[----:B------:R-:W-:Y:S02]  /*5a10*/  IMAD R0, R0, R28, R25 ;  /* 0x0000001c00007224 */ /* 0x000fe400078e0219 */
[----:B------:R-:W-:-:S03]  /*5a20*/  IMAD.MOV.U32 R4, RZ, RZ, 0x1 ;  /* 0x00000001ff047424 */ /* 0x000fc600078e00ff */
[----:B------:R-:W-:Y:S02]  /*5a30*/  SEL R100, R5, R0, !P0 ;  /* 0x0000000005647207 */ /* 0x000fe40004000000 */
[----:B------:R-:W-:Y:S02]  /*5a40*/  PRMT R3, R4, 0x7610, R3 ;  /* 0x0000761004037816 */ /* 0x000fe40000000003 */
[----:B------:R-:W-:-:S07]  /*5a50*/  SEL R0, R0, R5, !P0 ;  /* 0x0000000500007207 */ /* 0x000fce0004000000 */
.L_x_165:
[----:B------:R-:W-:Y:S01]  /*5a60*/  UIMAD.WIDE.U32 UR4, UR41, 0x24924925, URZ ;  /* 0x24924925290478a5 */ /* 0x000fe2000f8e003f */
[----:B------:R-:W-:Y:S01]  /*5a70*/  LOP3.LUT P0, RZ, R3, 0xff, RZ, 0xc0, !PT ;  /* 0x000000ff03ff7812 */ /* 0x000fe2000780c0ff */
[----:B------:R-:W-:Y:S02]  /*5a80*/  IMAD.MOV.U32 R101, RZ, RZ, R0 ;  /* 0x000000ffff657224 */ /* 0x000fe400078e0000 */
[----:B------:R-:W-:-:S04]  /*5a90*/  UIADD3 UR4, UR41, -UR5, URZ ;  /* 0x8000000529047290 */ /* 0x000fc8000fffe03f */
[----:B------:R-:W-:-:S04]  /*5aa0*/  ULEA.HI UR4, UR4, UR5, URZ, 0x1f ;  /* 0x0000000504047291 */ /* 0x000fc8000f8ff83f */
[----:B------:R-:W-:-:S04]  /*5ab0*/  USHF.R.U32.HI UR4, URZ, 0x2, UR4 ;  /* 0x000000023f047899 */ /* 0x000fc80008011604 */
[----:B------:R-:W-:Y:S01]  /*5ac0*/  UIMAD UR41, UR4, -0x7, UR41 ;  /* 0xfffffff9042978a4 */ /* 0x000fe2000f8e0229 */
[----:B------:R-:W-:Y:S11]  /*5ad0*/  @P0 BRA `(.L_x_168) ;  /* 0xffffffb800740947 */ /* 0x000ff6000383ffff */
[----:B------:R-:W-:Y:S05]  /*5ae0*/  EXIT ;  /* 0x000000000000794d */ /* 0x000fea0003800000 */
.L_x_7:
        /* <DEDUP_REMOVED lines=26> */
.L_x_170:
[----:B------:R-:W0:Y:S01]  /*5c90*/  LDC.64 R28, c[0x0][0x640] ;  /* 0x00019000ff1c7b82 */ /* 0x000e220000000a00 */
[-CC-:B------:R-:W-:Y:S01]  /*5ca0*/  SHF.R.U64 R22, R12, R20.reuse, R13.reuse ;  /* 0x000000140c167219 */ /* 0x180fe2000000120d */
[----:B------:R-:W-:Y:S01]  /*5cb0*/  IMAD.MOV.U32 R26, RZ, RZ, 0x1 ;  /* 0x00000001ff1a7424 */ /* 0x000fe200078e00ff */
[----:B------:R-:W-:Y:S02]  /*5cc0*/  SHF.R.U32.HI R8, RZ, R20, R13 ;  /* 0x00000014ff087219 */ /* 0x000fe4000001160d */
[----:B------:R-:W-:-:S03]  /*5cd0*/  IADD3 R11, P0, RZ, -R22, RZ ;  /* 0x80000016ff0b7210 */ /* 0x000fc60007f1e0ff */
[----:B------:R-:W1:Y:S02]  /*5ce0*/  LDC R12, c[0x0][0x618] ;  /* 0x00018600ff0c7b82 */ /* 0x000e640000000800 */
[----:B------:R-:W-:-:S04]  /*5cf0*/  IMAD.X R9, RZ, RZ, ~R8, P0 ;  /* 0x000000ffff097224 */ /* 0x000fc800000e0e08 */
[-C--:B------:R-:W-:Y:S02]  /*5d00*/  IMAD R10, R9, R24.reuse, RZ ;  /* 0x00000018090a7224 */ /* 0x080fe400078e02ff */
[----:B------:R-:W2:Y:S01]  /*5d10*/  LDC R20, c[0x0][0x608] ;  /* 0x00018200ff147b82 */ /* 0x000ea20000000800 */
[----:B------:R-:W-:-:S04]  /*5d20*/  IMAD.WIDE.U32 R8, R11, R24, R16 ;  /* 0x000000180b087225 */ /* 0x000fc800078e0010 */
[----:B------:R-:W-:Y:S02]  /*5d30*/  IMAD R11, R11, R25, R10 ;  /* 0x000000190b0b7224 */ /* 0x000fe400078e020a */
[----:B------:R-:W-:Y:S01]  /*5d40*/  IMAD.MOV.U32 R10, RZ, RZ, -0x1 ;  /* 0xffffffffff0a7424 */ /* 0x000fe200078e00ff */
[----:B------:R-:W3:Y:S01]  /*5d50*/  LDC R27, c[0x0][0x658] ;  /* 0x00019600ff1b7b82 */ /* 0x000ee20000000800 */
[----:B------:R-:W-:Y:S01]  /*5d60*/  IMAD.IADD R9, R9, 0x1, R11 ;  /* 0x0000000109097824 */ /* 0x000fe200078e020b */
[----:B0-----:R-:W-:-:S04]  /*5d70*/  ISETP.NE.U32.AND P0, PT, R28, RZ, PT ;  /* 0x000000ff1c00720c */ /* 0x001fc80003f05070 */
        /* <DEDUP_REMOVED lines=25> */
.L_x_171:
[----:B------:R-:W-:Y:S01]  /*5f10*/  ISETP.NE.AND P0, PT, R2, 0x1, PT ;  /* 0x000000010200780c */ /* 0x000fe20003f05270 */
[----:B------:R-:W-:Y:S01]  /*5f20*/  IMAD.MOV.U32 R12, RZ, RZ, R22 ;  /* 0x000000ffff0c7224 */ /* 0x000fe200078e0016 */
[----:B-1----:R-:W-:Y:S02]  /*5f30*/  SHF.R.U64 R8, R8, R24, R9 ;  /* 0x0000001808087219 */ /* 0x002fe40000001209 */
[----:B------:R-:W-:Y:S01]  /*5f40*/  LOP3.LUT R5, R19, R30, RZ, 0xc0, !PT ;  /* 0x0000001e13057212 */ /* 0x000fe200078ec0ff */
[----:B0-----:R-:W-:Y:S01]  /*5f50*/  VIADD R19, R23, 0xffffffff ;  /* 0xffffffff17137836 */ /* 0x001fe20000000000 */
[----:B------:R-:W-:Y:S01]  /*5f60*/  SHF.L.U32 R26, R26, R27, RZ ;  /* 0x0000001b1a1a7219 */ /* 0x000fe200000006ff */
[----:B------:R-:W-:-:S03]  /*5f70*/  IMAD.MOV R9, RZ, RZ, -R8 ;  /* 0x000000ffff097224 */ /* 0x000fc600078e0a08 */
[----:B------:R-:W-:Y:S01]  /*5f80*/  LOP3.LUT R19, R14, R19, RZ, 0xc0, !PT ;  /* 0x000000130e137212 */ /* 0x000fe200078ec0ff */
[----:B------:R-:W-:Y:S02]  /*5f90*/  IMAD R5, R26, R8, R5 ;  /* 0x000000081a057224 */ /* 0x000fe400078e0205 */
[----:B------:R-:W-:Y:S02]  /*5fa0*/  @P0 IMAD R6, R7, R21, R4 ;  /* 0x0000001507060224 */ /* 0x000fe400078e0204 */
[----:B--2---:R-:W-:Y:S02]  /*5fb0*/  IMAD R4, R9, R25, R20 ;  /* 0x0000001909047224 */ /* 0x004fe400078e0214 */
[----:B---3--:R-:W-:Y:S02]  /*5fc0*/  IMAD R6, R5, R31, R6 ;  /* 0x0000001f05067224 */ /* 0x008fe400078e0206 */
[----:B------:R-:W-:Y:S02]  /*5fd0*/  IMAD R19, R4, R23, R19 ;  /* 0x0000001704137224 */ /* 0x000fe400078e0213 */
[----:B------:R-:W-:-:S03]  /*5fe0*/  IMAD.MOV.U32 R8, RZ, RZ, 0x1 ;  /* 0x00000001ff087424 */ /* 0x000fc600078e00ff */
[----:B------:R-:W-:Y:S02]  /*5ff0*/  SEL R20, R19, R6, !P0 ;  /* 0x0000000613147207 */ /* 0x000fe40004000000 */
[----:B------:R-:W-:-:S07]  /*6000*/  SEL R19, R6, R19, !P0 ;  /* 0x0000001306137207 */ /* 0x000fce0004000000 */
.L_x_169:
[----:B------:R-:W-:-:S08]  /*6010*/  NOP ;  /* 0x0000000000007918 */ /* 0x000fd00000000000 */
[----:B------:R-:W0:-:S00]  /*6020*/  USETMAXREG.DEALLOC.CTAPOOL 0x28 ;  /* 0x00000028000079c8 */ /* 0x000e0000080e0500 */
[----:B0-----:R-:W-:-:S13]  /*6030*/  ISETP.NE.AND P0, PT, R3, RZ, PT ;  /* 0x000000ff0300720c */ /* 0x001fda0003f05270 */
[----:B------:R-:W-:Y:S05]  /*6040*/  @P0 EXIT ;  /* 0x000000000000094d */ /* 0x000fea0003800000 */
[----:B------:R-:W-:Y:S01]  /*6050*/  LOP3.LUT P0, RZ, R8, 0xff, RZ, 0xc0, !PT ;  /* 0x000000ff08ff7812 */ /* 0x000fe2000780c0ff */
[----:B------:R-:W-:Y:S02]  /*6060*/  IMAD.MOV.U32 R3, RZ, RZ, 0x1 ;  /* 0x00000001ff037424 */ /* 0x000fe400078e00ff */
[----:B------:R-:W-:-:S10]  /*6070*/  IMAD.MOV.U32 R13, RZ, RZ, RZ ;  /* 0x000000ffff0d7224 */ /* 0x000fd400078e00ff */
[----:B------:R-:W-:Y:S05]  /*6080*/  @!P0 BRA `(.L_x_172) ;  /* 0x0000000c00688947 */ /* 0x000fea0003800000 */
[----:B------:R-:W0:Y:S01]  /*6090*/  LDC R3, c[0x0][0x28c] ;  /* 0x0000a300ff037b82 */ /* 0x000e220000000800 */
[----:B------:R-:W-:Y:S01]  /*60a0*/  UMOV UR11, 0x1 ;  /* 0x00000001000b7882 */ /* 0x000fe20000000000 */
[----:B------:R-:W-:Y:S01]  /*60b0*/  ULDC UR5, c[0x0][0x658] ;  /* 0x0001960000057ab9 */ /* 0x000fe20000000800 */
[----:B------:R-:W-:Y:S01]  /*60c0*/  UMOV UR10, 0xffffffff ;  /* 0xffffffff000a7882 */ /* 0x000fe20000000000 */
[----:B------:R-:W-:Y:S01]  /*60d0*/  BSSY B0, `(.L_x_172) ;  /* 0x00000d5000007945 */ /* 0x000fe20003800000 */
[----:B------:R-:W-:Y:S01]  /*60e0*/  USHF.L.U32 UR10, UR10, UR5, URZ ;  /* 0x000000050a0a7299 */ /* 0x000fe2000800063f */
[----:B------:R-:W-:Y:S01]  /*60f0*/  IMAD.MOV.U32 R11, RZ, RZ, 0x1 ;  /* 0x00000001ff0b7424 */ /* 0x000fe200078e00ff */
[----:B------:R-:W-:Y:S01]  /*6100*/  LOP3.LUT R10, R18, 0x2, RZ, 0xfc, !PT ;  /* 0x00000002120a7812 */ /* 0x000fe200078efcff */
[----:B------:R-:W1:Y:S01]  /*6110*/  S2UR UR9, SR_CgaCtaId ;  /* 0x00000000000979c3 */ /* 0x000e620000008800 */
[----:B------:R-:W-:Y:S01]  /*6120*/  IMAD.MOV.U32 R13, RZ, RZ, RZ ;  /* 0x000000ffff0d7224 */ /* 0x000fe200078e00ff */
[----:B------:R-:W-:Y:S01]  /*6130*/  ULDC UR4, c[0x0][0x600] ;  /* 0x0001800000047ab9 */ /* 0x000fe20000000800 */
[----:B------:R-:W-:Y:S01]  /*6140*/  UMOV UR15, 0x5 ;  /* 0x00000005000f7882 */ /* 0x000fe20000000000 */
[----:B------:R-:W-:-:S02]  /*6150*/  UIADD3 UR4, UR4, -0x1, URZ ;  /* 0xffffffff04047890 */ /* 0x000fc4000fffe03f */
[----:B------:R-:W-:Y:S01]  /*6160*/  USHF.L.U32 UR5, UR11, UR5, URZ ;  /* 0x000000050b057299 */ /* 0x000fe2000800063f */
[----:B------:R-:W-:Y:S01]  /*6170*/  ULDC.64 UR24, c[0x0][0x198] ;  /* 0x0000660000187ab9 */ /* 0x000fe20000000a00 */
[----:B0-----:R-:W-:-:S05]  /*6180*/  VIADD R3, R3, 0x7f ;  /* 0x0000007f03037836 */ /* 0x001fca0000000000 */
[----:B------:R-:W-:Y:S01]  /*6190*/  SHF.R.S32.HI R4, RZ, 0x1f, R3 ;  /* 0x0000001fff047819 */ /* 0x000fe20000011403 */
[----:B-1----:R-:W-:-:S03]  /*61a0*/  ULOP3.LUT UR8, UR9, 0x1, URZ, 0xc0, !UPT ;  /* 0x0000000109087892 */ /* 0x002fc6000f8ec03f */
[----:B------:R-:W-:Y:S01]  /*61b0*/  LEA.HI R4, R4, R3, RZ, 0x7 ;  /* 0x0000000304047211 */ /* 0x000fe200078f38ff */
[----:B------:R-:W-:Y:S01]  /*61c0*/  USHF.R.U32.HI UR26, URZ, 0x1, UR9 ;  /* 0x000000013f1a7899 */ /* 0x000fe20008011609 */
[----:B------:R-:W-:Y:S01]  /*61d0*/  IMAD.MOV.U32 R3, RZ, RZ, 0x1 ;  /* 0x00000001ff037424 */ /* 0x000fe200078e00ff */
[----:B------:R-:W-:Y:S01]  /*61e0*/  USHF.L.U32 UR6, UR9, 0x6, URZ ;  /* 0x0000000609067899 */ /* 0x000fe2000800063f */
[----:B------:R-:W-:Y:S01]  /*61f0*/  SHF.R.S32.HI R8, RZ, 0x7, R4 ;  /* 0x00000007ff087819 */ /* 0x000fe20000011404 */
[----:B------:R-:W-:Y:S02]  /*6200*/  USHF.L.U32 UR7, UR9, 0xd, URZ ;  /* 0x0000000d09077899 */ /* 0x000fe4000800063f */
[----:B------:R-:W-:Y:S02]  /*6210*/  ULOP3.LUT UR9, UR9, 0xfffffffe, URZ, 0xc0, !UPT ;  /* 0xfffffffe09097892 */ /* 0x000fe4000f8ec03f */
[----:B------:R-:W-:Y:S01]  /*6220*/  UISETP.GT.U32.AND UP0, UPT, UR8, 0xffff, UPT ;  /* 0x0000ffff0800788c */ /* 0x000fe2000bf04070 */
[----:B------:R-:W-:Y:S01]  /*6230*/  VIADD R9, R8, 0x1 ;  /* 0x0000000108097836 */ /* 0x000fe20000000000 */
[----:B------:R-:W-:-:S02]  /*6240*/  USHF.L.U32 UR14, UR11, UR9, URZ ;  /* 0x000000090b0e7299 */ /* 0x000fc4000800063f */
[----:B------:R-:W-:Y:S02]  /*6250*/  ULOP3.LUT UR9, UR9, 0x1, URZ, 0xfc, !UPT ;  /* 0x0000000109097892 */ /* 0x000fe4000f8efc3f */
[----:B------:R-:W-:Y:S02]  /*6260*/  USEL UR8, UR8, 0xffff, !UP0 ;  /* 0x0000ffff08087887 */ /* 0x000fe4000c000000 */
[----:B------:R-:W-:Y:S02]  /*6270*/  ULOP3.LUT UR13, UR7, 0x2000, URZ, 0xc0, !UPT ;  /* 0x00002000070d7892 */ /* 0x000fe4000f8ec03f */
[----:B------:R-:W-:Y:S02]  /*6280*/  USHF.L.U32 UR9, UR11, UR9, URZ ;  /* 0x000000090b097299 */ /* 0x000fe4000800063f */
[----:B------:R-:W-:Y:S02]  /*6290*/  ULOP3.LUT UR8, UR8, 0xffff, URZ, 0xc0, !UPT ;  /* 0x0000ffff08087892 */ /* 0x000fe4000f8ec03f */
[----:B------:R-:W-:-:S02]  /*62a0*/  ULEA UR27, UR26, 0x180, 0xd ;  /* 0x000001801a1b7891 */ /* 0x000fc4000f8e683f */
[----:B------:R-:W-:Y:S02]  /*62b0*/  ULOP3.LUT UR6, UR6, 0x40, URZ, 0xc0, !UPT ;  /* 0x0000004006067892 */ /* 0x000fe4000f8ec03f */
[----:B------:R-:W-:Y:S02]  /*62c0*/  ULOP3.LUT UR7, URZ, UR10, URZ, 0x33, !UPT ;  /* 0x0000000a3f077292 */ /* 0x000fe4000f8e333f */
[----:B------:R-:W-:Y:S02]  /*62d0*/  ULOP3.LUT UR13, UR13, 0x1c180, URZ, 0xfc, !UPT ;  /* 0x0001c1800d0d7892 */ /* 0x000fe4000f8efc3f */
[----:B------:R-:W-:Y:S02]  /*62e0*/  ULOP3.LUT UR14, UR14, UR9, URZ, 0xfc, !UPT ;  /* 0x000000090e0e7292 */ /* 0x000fe4000f8efc3f */
[----:B------:R-:W-:-:S12]  /*62f0*/  USHF.L.U32 UR15, UR15, UR8, URZ ;  /* 0x000000080f0f7299 */ /* 0x000fd8000800063f */
.L_x_183:
[----:B------:R-:W-:-:S03]  /*6300*/  UMOV UR8, 0xffffffff ;  /* 0xffffffff00087882 */ /* 0x000fc60000000000 */
[----:B------:R-:W-:Y:S05]  /*6310*/  BRA.DIV UR8, `(.L_x_173) ;  /* 0x0000001208187947 */ /* 0x000fea000b800000 */
[----:B------:R-:W-:-:S13]  /*6320*/  ELECT P6, URZ, PT ;  /* 0x00000000003f782f */ /* 0x000fda00038c0000 */
.L_x_197:
[----:B------:R-:W0:Y:S01]  /*6330*/  LDC R4, c[0x0][0x28c] ;  /* 0x0000a300ff047b82 */ /* 0x000e220000000800 */
[----:B------:R-:W-:Y:S01]  /*6340*/  BSSY B1, `(.L_x_174) ;  /* 0x0000039000017945 */ /* 0x000fe20003800000 */
[----:B0-----:R-:W-:-:S13]  /*6350*/  ISETP.LT.OR P6, PT, R4, 0x1, !P6 ;  /* 0x000000010400780c */ /* 0x001fda00077c1670 */
[----:B------:R-:W-:Y:S05]  /*6360*/  @P6 BRA `(.L_x_175) ;  /* 0x0000000000d86947 */ /* 0x000fea0003800000 */
[----:B------:R-:W-:Y:S01]  /*6370*/  LEA R19, R19, UR26, 0x1 ;  /* 0x0000001a13137c11 */ /* 0x000fe2000f8e08ff */
[----:B------:R-:W-:Y:S01]  /*6380*/  IMAD.MOV.U32 R21, RZ, RZ, RZ ;  /* 0x000000ffff157224 */ /* 0x000fe200078e00ff */
[----:B------:R-:W-:Y:S01]  /*6390*/  LEA R20, R20, UR6, 0x7 ;  /* 0x0000000614147c11 */ /* 0x000fe2000f8e38ff */
[----:B------:R-:W-:Y:S02]  /*63a0*/  IMAD.MOV.U32 R4, RZ, RZ, R9 ;  /* 0x000000ffff047224 */ /* 0x000fe400078e0009 */
[----:B------:R-:W-:Y:S02]  /*63b0*/  IMAD.MOV.U32 R5, RZ, RZ, R3 ;  /* 0x000000ffff057224 */ /* 0x000fe400078e0003 */
[----:B------:R-:W-:Y:S02]  /*63c0*/  IMAD.MOV.U32 R6, RZ, RZ, R13 ;  /* 0x000000ffff067224 */ /* 0x000fe400078e000d */
[----:B------:R-:W-:-:S07]  /*63d0*/  IMAD.SHL.U32 R19, R19, 0x40, RZ ;  /* 0x0000004013137824 */ /* 0x000fce00078e00ff */
.L_x_178:
[----:B------:R-:W0:Y:S01]  /*63e0*/  S2R R14, SR_CgaCtaId ;  /* 0x00000000000e7919 */ /* 0x000e220000008800 */
[----:B------:R-:W-:Y:S02]  /*63f0*/  MOV R7, 0x400 ;  /* 0x0000040000077802 */ /* 0x000fe40000000f00 */
[----:B------:R-:W-:Y:S02]  /*6400*/  ISETP.NE.AND P1, PT, R0, RZ, PT ;  /* 0x000000ff0000720c */ /* 0x000fe40003f25270 */
[----:B0-----:R-:W-:Y:S02]  /*6410*/  LEA R15, R14, R7, 0x18 ;  /* 0x000000070e0f7211 */ /* 0x001fe400078ec0ff */
[----:B------:R-:W-:-:S09]  /*6420*/  SHF.L.U32 R7, R5, 0x1f, RZ ;  /* 0x0000001f05077819 */ /* 0x000fd200000006ff */
[----:B------:R-:W0:Y:S01]  /*6430*/  @!P1 LDC R14, c[0x0][0x500] ;  /* 0x00014000ff0e9b82 */ /* 0x000e220000000800 */
[----:B------:R-:W-:-:S04]  /*6440*/  IMAD R22, R6, 0x8, R15 ;  /* 0x0000000806167824 */ /* 0x000fc800078e020f */
[----:B------:R-:W1:Y:S02]  /*6450*/  SYNCS.PHASECHK.TRANS64.TRYWAIT P0, [R22+URZ+0x38], R7 ;  /* 0x00003807160075a7 */ /* 0x000e64000800017f */
[----:B-1----:R-:W-:Y:S05]  /*6460*/  @!P0 BRA `(.L_x_176) ;  /* 0x0000000c00e48947 */ /* 0x002fea0003800000 */
.L_x_198:
[----:B-1----:R-:W-:Y:S01]  /*6470*/  PRMT R7, R10, 0x9910, RZ ;  /* 0x000099100a077816 */ /* 0x002fe200000000ff */
[----:B0-----:R0:W-:Y:S03]  /*6480*/  @!P1 SYNCS.ARRIVE.TRANS64 RZ, [R22+URZ], R14 ;  /* 0x0000000e16ff99a7 */ /* 0x0011e6000800003f */
[----:B------:R-:W-:-:S13]  /*6490*/  ISETP.NE.AND P0, PT, R7, 0x2, PT ;  /* 0x000000020700780c */ /* 0x000fda0003f05270 */
[----:B0-----:R-:W-:Y:S05]  /*64a0*/  @P0 BRA `(.L_x_177) ;  /* 0x0000000000040947 */ /* 0x001fea0003800000 */
[----:B------:R-:W-:Y:S01]  /*64b0*/  BPT.TRAP 0x1 ;  /* 0x000000040000795c */ /* 0x000fe20000300000 */
.L_x_177:
[----:B------:R-:W-:Y:S01]  /*64c0*/  R2UR UR11, R6 ;  /* 0x00000000060b72ca */ /* 0x000fe200000e0000 */
[----:B------:R-:W-:Y:S01]  /*64d0*/  VIADD R4, R4, 0xffffffff ;  /* 0xffffffff04047836 */ /* 0x000fe20000000000 */
[----:B------:R-:W-:Y:S01]  /*64e0*/  R2UR UR21, R15 ;  /* 0x000000000f1572ca */ /* 0x000fe200000e0000 */
[----:B------:R-:W-:Y:S01]  /*64f0*/  UIADD3 UR16, UP0, UR24, 0xf0, URZ ;  /* 0x000000f018107890 */ /* 0x000fe2000ff1e03f */
[----:B------:R-:W-:Y:S01]  /*6500*/  R2UR UR22, R19 ;  /* 0x00000000131672ca */ /* 0x000fe200000e0000 */
[----:B------:R-:W-:Y:S01]  /*6510*/  UIADD3 UR30, UP1, UR24, 0x1f0, URZ ;  /* 0x000001f0181e7890 */ /* 0x000fe2000ff3e03f */
[----:B------:R-:W-:Y:S01]  /*6520*/  R2UR UR9, R22 ;  /* 0x00000000160972ca */ /* 0x000fe200000e0000 */
[----:B------:R-:W-:Y:S01]  /*6530*/  UIADD3.X UR17, URZ, UR25, URZ, UP0, !UPT ;  /* 0x000000193f117290 */ /* 0x000fe200087fe43f */
[C---:B------:R-:W-:Y:S01]  /*6540*/  R2UR UR10, R21.reuse ;  /* 0x00000000150a72ca */ /* 0x040fe200000e0000 */
[----:B------:R-:W-:Y:S01]  /*6550*/  UPRMT UR20, URZ, 0x5410, UR15 ;  /* 0x000054103f147896 */ /* 0x000fe2000800000f */
[----:B------:R-:W-:Y:S01]  /*6560*/  R2UR UR12, R12 ;  /* 0x000000000c0c72ca */ /* 0x000fe200000e0000 */
[----:B------:R-:W-:Y:S01]  /*6570*/  VIADD R6, R6, 0x1 ;  /* 0x0000000106067836 */ /* 0x000fe20000000000 */
[----:B------:R-:W-:Y:S01]  /*6580*/  R2UR UR23, R20 ;  /* 0x00000000141772ca */ /* 0x000fe200000e0000 */
[----:B------:R-:W-:Y:S01]  /*6590*/  ULEA UR8, UR11, UR27, 0xe ;  /* 0x0000001b0b087291 */ /* 0x000fe2000f8e703f */
[----:B------:R-:W-:Y:S01]  /*65a0*/  ISETP.GT.AND P1, PT, R4, 0x1, PT ;  /* 0x000000010400780c */ /* 0x000fe20003f24270 */
[----:B------:R-:W-:Y:S01]  /*65b0*/  ULEA UR11, UR11, UR13, 0xe ;  /* 0x0000000d0b0b7291 */ /* 0x000fe2000f8e703f */
[C---:B------:R-:W-:Y:S01]  /*65c0*/  ISETP.NE.AND P0, PT, R6.reuse, 0x7, PT ;  /* 0x000000070600780c */ /* 0x040fe20003f05270 */
[----:B------:R-:W-:Y:S01]  /*65d0*/  UIADD3 UR8, UR21, UR8, URZ ;  /* 0x0000000815087290 */ /* 0x000fe2000fffe03f */
[----:B------:R-:W-:Y:S01]  /*65e0*/  VIADD R21, R21, 0x80 ;  /* 0x0000008015157836 */ /* 0x000fe20000000000 */
[----:B------:R-:W-:Y:S01]  /*65f0*/  UIADD3 UR21, UR21, UR11, URZ ;  /* 0x0000000b15157290 */ /* 0x000fe2000fffe03f */
[----:B------:R-:W-:Y:S01]  /*6600*/  SEL R14, RZ, 0x1, P0 ;  /* 0x00000001ff0e7807 */ /* 0x000fe20000000000 */
[----:B------:R-:W-:Y:S01]  /*6610*/  UPRMT UR28, URZ, 0x5410, UR14 ;  /* 0x000054103f1c7896 */ /* 0x000fe2000800000e */
[----:B------:R-:W-:Y:S01]  /*6620*/  SEL R6, R6, RZ, P0 ;  /* 0x000000ff06067207 */ /* 0x000fe20000000000 */
[----:B------:R-:W-:Y:S01]  /*6630*/  UIADD3.X UR31, URZ, UR25, URZ, UP1, !UPT ;  /* 0x000000193f1f7290 */ /* 0x000fe20008ffe43f */
[----:B------:R-:W-:Y:S01]  /*6640*/  LOP3.LUT R5, R5, R14, RZ, 0x3c, !PT ;  /* 0x0000000e05057212 */ /* 0x000fe200078e3cff */
[----:B------:R-:W-:Y:S01]  /*6650*/  UMOV UR18, 0x0 ;  /* 0x0000000000127882 */ /* 0x000fe20000000000 */
[----:B------:R-:W-:Y:S01]  /*6660*/  UMOV UR19, 0x10000000 ;  /* 0x1000000000137882 */ /* 0x000fe20000000000 */
[----:B------:R-:W-:-:S02]  /*6670*/  UMOV UR11, UR22 ;  /* 0x00000016000b7c82 */ /* 0x000fc40008000000 */
[----:B------:R0:W-:Y:S02]  /*6680*/  UTMALDG.3D.MULTICAST [UR8], [UR16], UR20, desc[UR18] ;  /* 0x00001208100073b4 */ /* 0x0001e40008011814 */
[----:B0-----:R-:W-:Y:S01]  /*6690*/  UMOV UR8, UR21 ;  /* 0x0000001500087c82 */ /* 0x001fe20008000000 */
[----:B------:R-:W-:Y:S02]  /*66a0*/  UMOV UR11, UR23 ;  /* 0x00000017000b7c82 */ /* 0x000fe40008000000 */
[----:B------:R0:W-:Y:S02]  /*66b0*/  UTMALDG.3D.MULTICAST [UR8], [UR30], UR28, desc[UR18] ;  /* 0x000012081e0073b4 */ /* 0x0001e4000801181c */
[----:B0-----:R-:W-:Y:S05]  /*66c0*/  @P1 BRA `(.L_x_178) ;  /* 0xfffffffc00441947 */ /* 0x001fea000383ffff */
.L_x_175:
[----:B------:R-:W-:Y:S05]  /*66d0*/  BSYNC B1 ;  /* 0x0000000000017941 */ /* 0x000fea0003800000 */
.L_x_174:
[----:B------:R-:W-:Y:S01]  /*66e0*/  LOP3.LUT P1, RZ, R11, 0xff, RZ, 0xc0, !PT ;  /* 0x000000ff0bff7812 */ /* 0x000fe2000782c0ff */
[C---:B------:R-:W-:Y:S01]  /*66f0*/  IMAD.IADD R13, R8.reuse, 0x1, R13 ;  /* 0x00000001080d7824 */ /* 0x040fe200078e020d */
[----:B------:R-:W-:Y:S01]  /*6700*/  ULDC.64 UR8, c[0x0][0x650] ;  /* 0x0001940000087ab9 */ /* 0x000fe20000000a00 */
[C---:B------:R-:W-:Y:S01]  /*6710*/  ISETP.GE.U32.AND P2, PT, R8.reuse, 0x7, PT ;  /* 0x000000070800780c */ /* 0x040fe20003f46070 */
[----:B------:R-:W-:Y:S01]  /*6720*/  BSSY B1, `(.L_x_179) ;  /* 0x000006d000017945 */ /* 0x000fe20003800000 */
[C---:B------:R-:W-:Y:S01]  /*6730*/  IMAD.WIDE.U32 R4, R13.reuse, 0x24924925, RZ ;  /* 0x249249250d047825 */ /* 0x040fe200078e00ff */
[----:B------:R-:W-:Y:S02]  /*6740*/  ISETP.GT.U32.AND P0, PT, R13, 0x6, PT ;  /* 0x000000060d00780c */ /* 0x000fe40003f04070 */
[----:B------:R-:W-:Y:S01]  /*6750*/  PRMT R11, RZ, 0x7610, R11 ;  /* 0x00007610ff0b7816 */ /* 0x000fe2000000000b */
[----:B------:R-:W-:Y:S01]  /*6760*/  IMAD.MOV.U32 R19, RZ, RZ, -0x1 ;  /* 0xffffffffff137424 */ /* 0x000fe200078e00ff */
[----:B------:R-:W-:Y:S01]  /*6770*/  ISETP.LT.U32.AND P0, PT, R8, 0x7, P0 ;  /* 0x000000070800780c */ /* 0x000fe20000701070 */
[----:B------:R-:W-:-:S02]  /*6780*/  IMAD.MOV.U32 R20, RZ, RZ, -0x1 ;  /* 0xffffffffff147424 */ /* 0x000fc400078e00ff */
[----:B------:R-:W0:Y:S01]  /*6790*/  @P1 S2R R7, SR_CgaCtaId ;  /* 0x0000000000071919 */ /* 0x000e220000008800 */
[----:B------:R-:W-:Y:S01]  /*67a0*/  SEL R4, RZ, 0x1, !P0 ;  /* 0x00000001ff047807 */ /* 0x000fe20004000000 */
[----:B------:R-:W-:Y:S01]  /*67b0*/  IMAD.MOV.U32 R12, RZ, RZ, -0x1 ;  /* 0xffffffffff0c7424 */ /* 0x000fe200078e00ff */
[----:B------:R-:W-:Y:S02]  /*67c0*/  IADD3 R16, P0, R16, UR36, RZ ;  /* 0x0000002410107c10 */ /* 0x000fe4000ff1e0ff */
[----:B------:R-:W-:Y:S02]  /*67d0*/  @P1 MOV R6, 0x400 ;  /* 0x0000040000061802 */ /* 0x000fe40000000f00 */
[----:B------:R-:W-:Y:S02]  /*67e0*/  IADD3.X R17, R17, UR42, RZ, P0, !PT ;  /* 0x0000002a11117c10 */ /* 0x000fe400087fe4ff */
[----:B------:R-:W-:Y:S02]  /*67f0*/  ISETP.GE.U32.AND P0, PT, R16, UR8, PT ;  /* 0x0000000810007c0c */ /* 0x000fe4000bf06070 */
[----:B------:R-:W-:-:S02]  /*6800*/  LOP3.LUT R3, R3, R4, RZ, 0x3c, !PT ;  /* 0x0000000403037212 */ /* 0x000fc400078e3cff */
[----:B------:R-:W-:Y:S02]  /*6810*/  ISETP.GE.U32.AND.EX P0, PT, R17, UR9, PT, P0 ;  /* 0x0000000911007c0c */ /* 0x000fe4000bf06100 */
[----:B0-----:R-:W-:Y:S01]  /*6820*/  @P1 LEA R6, R7, R6, 0x18 ;  /* 0x0000000607061211 */ /* 0x001fe200078ec0ff */
[----:B------:R-:W-:-:S03]  /*6830*/  IMAD.IADD R7, R13, 0x1, -R5 ;  /* 0x000000010d077824 */ /* 0x000fc600078e0a05 */
[----:B------:R0:W-:Y:S02]  /*6840*/  @P1 SYNCS.ARRIVE.TRANS64.A1T0 RZ, [R6+URZ+0x88], RZ ;  /* 0x000088ff06ff19a7 */ /* 0x0001e4000810003f */
[----:B------:R-:W-:-:S04]  /*6850*/  LEA.HI R7, R7, R5, RZ, 0x1f ;  /* 0x0000000507077211 */ /* 0x000fc800078ff8ff */
[----:B------:R-:W-:-:S04]  /*6860*/  SHF.R.U32.HI R4, RZ, 0x2, R7 ;  /* 0x00000002ff047819 */ /* 0x000fc80000011607 */
[--C-:B------:R-:W-:Y:S01]  /*6870*/  @P2 LOP3.LUT R3, R3, 0x1, R4.reuse, 0x78, !PT ;  /* 0x0000000103032812 */ /* 0x100fe200078e7804 */
[----:B------:R-:W-:Y:S01]  /*6880*/  IMAD R13, R4, -0x7, R13 ;  /* 0xfffffff9040d7824 */ /* 0x000fe200078e020d */
[----:B------:R-:W-:Y:S01]  /*6890*/  PRMT R4, RZ, 0x7610, R4 ;  /* 0x00007610ff047816 */ /* 0x000fe20000000004 */
[----:B0-----:R-:W-:Y:S06]  /*68a0*/  @P0 BRA `(.L_x_180) ;  /* 0x0000000400500947 */ /* 0x001fec0003800000 */
[----:B------:R-:W0:Y:S01]  /*68b0*/  S2R R15, SR_CTAID.X ;  /* 0x00000000000f7919 */ /* 0x000e220000002500 */
[----:B------:R-:W-:Y:S01]  /*68c0*/  ULDC.64 UR8, c[0x0][0x628] ;  /* 0x00018a0000087ab9 */ /* 0x000fe20000000a00 */
[----:B------:R-:W1:Y:S01]  /*68d0*/  LDC R20, c[0x0][0x144] ;  /* 0x00005100ff147b82 */ /* 0x000e620000000800 */
[----:B------:R-:W-:Y:S01]  /*68e0*/  ISETP.NE.U32.AND P0, PT, RZ, UR8, PT ;  /* 0x00000008ff007c0c */ /* 0x000fe2000bf05070 */
[----:B------:R-:W2:Y:S01]  /*68f0*/  S2R R12, SR_CTAID.Y ;  /* 0x00000000000c7919 */ /* 0x000ea20000002600 */
[----:B------:R-:W-:Y:S01]  /*6900*/  ULDC UR10, c[0x0][0x150] ;  /* 0x00005400000a7ab9 */ /* 0x000fe20000000800 */
[----:B------:R-:W-:Y:S01]  /*6910*/  ULDC UR11, c[0x0][0x630] ;  /* 0x00018c00000b7ab9 */ /* 0x000fe20000000800 */
[----:B------:R-:W-:Y:S01]  /*6920*/  ISETP.NE.AND.EX P0, PT, RZ, UR9, PT, P0 ;  /* 0x00000009ff007c0c */ /* 0x000fe2000bf05300 */
[----:B------:R-:W-:Y:S01]  /*6930*/  IMAD.MOV.U32 R4, RZ, RZ, R16 ;  /* 0x000000ffff047224 */ /* 0x000fe200078e0010 */
[----:B0-----:R-:W-:-:S05]  /*6940*/  I2FP.F32.U32 R5, R15 ;  /* 0x0000000f00057245 */ /* 0x001fca0000201000 */
[----:B------:R-:W-:Y:S01]  /*6950*/  FMUL R21, R5, UR10 ;  /* 0x0000000a05157c20 */ /* 0x000fe20008400000 */
[----:B------:R-:W-:-:S05]  /*6960*/  IMAD.MOV.U32 R5, RZ, RZ, R17 ;  /* 0x000000ffff057224 */ /* 0x000fca00078e0011 */
[----:B--2---:R-:W-:Y:S05]  /*6970*/  @!P0 BRA `(.L_x_181) ;  /* 0x0000000000288947 */ /* 0x004fea0003800000 */
[----:B------:R-:W-:Y:S02]  /*6980*/  ULDC UR10, c[0x0][0x634] ;  /* 0x00018d00000a7ab9 */ /* 0x000fe40000000800 */
[----:B------:R-:W-:-:S05]  /*6990*/  IADD3 R5, P0, R16, UR10, RZ ;  /* 0x0000000a10057c10 */ /* 0x000fca000ff1e0ff */
[----:B------:R-:W-:-:S04]  /*69a0*/  IMAD.X R19, RZ, RZ, R17, P0 ;  /* 0x000000ffff137224 */ /* 0x000fc800000e0611 */
[----:B------:R-:W-:-:S04]  /*69b0*/  IMAD.WIDE.U32 R6, R19, UR8, RZ ;  /* 0x0000000813067c25 */ /* 0x000fc8000f8e00ff */
[----:B------:R-:W-:-:S04]  /*69c0*/  IMAD.WIDE.U32 R6, P0, R5, UR9, R6 ;  /* 0x0000000905067c25 */ /* 0x000fc8000f800006 */
[----:B------:R-:W-:-:S04]  /*69d0*/  IMAD.WIDE.U32 R4, R5, UR8, RZ ;  /* 0x0000000805047c25 */ /* 0x000fc8000f8e00ff */
[----:B------:R-:W-:Y:S01]  /*69e0*/  IMAD.MOV.U32 R4, RZ, RZ, R7 ;  /* 0x000000ffff047224 */ /* 0x000fe200078e0007 */
[----:B------:R-:W-:Y:S01]  /*69f0*/  IADD3 RZ, P1, R5, R6, RZ ;  /* 0x0000000605ff7210 */ /* 0x000fe20007f3e0ff */
[----:B------:R-:W-:-:S04]  /*6a00*/  IMAD.X R5, RZ, RZ, RZ, P0 ;  /* 0x000000ffff057224 */ /* 0x000fc800000e06ff */
[----:B------:R-:W-:-:S08]  /*6a10*/  IMAD.WIDE.U32.X R4, R19, UR9, R4, P1 ;  /* 0x0000000913047c25 */ /* 0x000fd000088e0404 */
.L_x_181:
[--C-:B------:R-:W-:Y:S01]  /*6a20*/  SHF.R.U64 R14, R4, UR11, R5.reuse ;  /* 0x0000000b040e7c19 */ /* 0x100fe20008001205 */
[----:B------:R-:W0:Y:S01]  /*6a30*/  F2I.U32.TRUNC.NTZ R21, R21 ;  /* 0x0000001500157305 */ /* 0x000e22000020f000 */
[----:B------:R-:W-:Y:S01]  /*6a40*/  SHF.R.U32.HI R4, RZ, UR11, R5 ;  /* 0x0000000bff047c19 */ /* 0x000fe20008011605 */
[----:B------:R-:W-:Y:S01]  /*6a50*/  ULDC.64 UR8, c[0x0][0x620] ;  /* 0x0001880000087ab9 */ /* 0x000fe20000000a00 */
[----:B------:R-:W-:Y:S01]  /*6a60*/  IADD3 R7, P0, RZ, -R14, RZ ;  /* 0x8000000eff077210 */ /* 0x000fe20007f1e0ff */
[----:B------:R-:W-:-:S04]  /*6a70*/  ULDC.64 UR10, c[0x0][0x640] ;  /* 0x00019000000a7ab9 */ /* 0x000fc80000000a00 */
[----:B------:R-:W-:Y:S01]  /*6a80*/  IMAD.X R4, RZ, RZ, ~R4, P0 ;  /* 0x000000ffff047224 */ /* 0x000fe200000e0e04 */
[----:B------:R-:W-:-:S03]  /*6a90*/  ISETP.NE.U32.AND P0, PT, RZ, UR10, PT ;  /* 0x0000000aff007c0c */ /* 0x000fc6000bf05070 */
[----:B------:R-:W-:Y:S01]  /*6aa0*/  IMAD R6, R4, UR8, RZ ;  /* 0x0000000804067c24 */ /* 0x000fe2000f8e02ff */
[----:B------:R-:W-:Y:S01]  /*6ab0*/  ISETP.NE.AND.EX P0, PT, RZ, UR11, PT, P0 ;  /* 0x0000000bff007c0c */ /* 0x000fe2000bf05300 */
[----:B------:R-:W-:Y:S01]  /*6ac0*/  IMAD.WIDE.U32 R4, R7, UR8, R16 ;  /* 0x0000000807047c25 */ /* 0x000fe2000f8e0010 */
[----:B------:R-:W-:-:S03]  /*6ad0*/  ULDC UR8, c[0x0][0x618] ;  /* 0x0001860000087ab9 */ /* 0x000fc60000000800 */
[----:B------:R-:W-:Y:S01]  /*6ae0*/  IMAD R7, R7, UR9, R6 ;  /* 0x0000000907077c24 */ /* 0x000fe2000f8e0206 */
[----:B------:R-:W-:Y:S01]  /*6af0*/  ULDC UR9, c[0x0][0x154] ;  /* 0x0000550000097ab9 */ /* 0x000fe20000000800 */
[----:B0-----:R-:W-:Y:S02]  /*6b00*/  IMAD.MOV R6, RZ, RZ, -R21 ;  /* 0x000000ffff067224 */ /* 0x001fe400078e0a15 */
[----:B------:R-:W0:Y:S01]  /*6b10*/  LDC R21, c[0x0][0x148] ;  /* 0x00005200ff157b82 */ /* 0x000e220000000800 */
[----:B------:R-:W-:Y:S02]  /*6b20*/  IMAD.IADD R5, R5, 0x1, R7 ;  /* 0x0000000105057824 */ /* 0x000fe400078e0207 */
[----:B-1----:R-:W-:Y:S01]  /*6b30*/  IMAD R15, R20, R6, R15 ;  /* 0x00000006140f7224 */ /* 0x002fe200078e020f */
[----:B------:R-:W-:Y:S02]  /*6b40*/  I2FP.F32.U32 R6, R12 ;  /* 0x0000000c00067245 */ /* 0x000fe40000201000 */
[----:B------:R-:W-:-:S02]  /*6b50*/  SHF.R.U64 R19, R4, UR8, R5 ;  /* 0x0000000804137c19 */ /* 0x000fc40008001205 */
[----:B------:R-:W-:Y:S01]  /*6b60*/  SHF.R.U32.HI R4, RZ, UR8, R5 ;  /* 0x00000008ff047c19 */ /* 0x000fe20008011605 */
[----:B------:R-:W-:Y:S01]  /*6b70*/  FMUL R6, R6, UR9 ;  /* 0x0000000906067c20 */ /* 0x000fe20008400000 */
[----:B------:R-:W-:Y:S02]  /*6b80*/  ULDC UR8, c[0x0][0x608] ;  /* 0x0001820000087ab9 */ /* 0x000fe40000000800 */
[--C-:B------:R-:W-:Y:S01]  /*6b90*/  SHF.R.U64 R22, R19, UR8, R4.reuse ;  /* 0x0000000813167c19 */ /* 0x100fe20008001204 */
[----:B------:R1:W2:Y:S01]  /*6ba0*/  F2I.U32.TRUNC.NTZ R24, R6 ;  /* 0x0000000600187305 */ /* 0x0002a2000020f000 */
[----:B------:R-:W-:Y:S01]  /*6bb0*/  SHF.R.U32.HI R5, RZ, UR8, R4 ;  /* 0x00000008ff057c19 */ /* 0x000fe20008011604 */
[----:B------:R-:W-:-:S03]  /*6bc0*/  ULDC UR8, c[0x0][0x658] ;  /* 0x0001960000087ab9 */ /* 0x000fc60000000800 */
[--C-:B------:R-:W-:Y:S02]  /*6bd0*/  SHF.R.U64 R20, R22, UR8, R5.reuse ;  /* 0x0000000816147c19 */ /* 0x100fe40008001205 */
[----:B------:R-:W-:-:S03]  /*6be0*/  SHF.R.U32.HI R23, RZ, UR8, R5 ;  /* 0x00000008ff177c19 */ /* 0x000fc60008011605 */
[----:B------:R-:W-:Y:S02]  /*6bf0*/  IMAD.MOV.U32 R4, RZ, RZ, R20 ;  /* 0x000000ffff047224 */ /* 0x000fe400078e0014 */
[----:B------:R-:W-:Y:S01]  /*6c00*/  IMAD.MOV.U32 R5, RZ, RZ, R23 ;  /* 0x000000ffff057224 */ /* 0x000fe200078e0017 */
[----:B-1----:R-:W-:Y:S06]  /*6c10*/  @!P0 BRA `(.L_x_182) ;  /* 0x0000000000288947 */ /* 0x002fec0003800000 */
        /* <DEDUP_REMOVED lines=10> */
.L_x_182:
[----:B------:R-:W-:Y:S01]  /*6cc0*/  ISETP.NE.AND P0, PT, R2, 0x1, PT ;  /* 0x000000010200780c */ /* 0x000fe20003f05270 */
[----:B------:R-:W-:Y:S01]  /*6cd0*/  ULDC UR8, c[0x0][0x648] ;  /* 0x0001920000087ab9 */ /* 0x000fe20000000800 */
[----:B------:R-:W-:Y:S01]  /*6ce0*/  LOP3.LUT R22, R22, UR7, RZ, 0xc0, !PT ;  /* 0x0000000716167c12 */ /* 0x000fe2000f8ec0ff */
[----:B--2---:R-:W-:Y:S01]  /*6cf0*/  IMAD.MOV R24, RZ, RZ, -R24 ;  /* 0x000000ffff187224 */ /* 0x004fe200078e0a18 */
[----:B------:R-:W-:Y:S01]  /*6d00*/  SHF.R.U64 R5, R4, UR8, R5 ;  /* 0x0000000804057c19 */ /* 0x000fe20008001205 */
[----:B------:R-:W-:Y:S01]  /*6d10*/  ULDC UR8, c[0x0][0x638] ;  /* 0x00018e0000087ab9 */ /* 0x000fe20000000800 */
[----:B------:R-:W-:Y:S01]  /*6d20*/  LOP3.LUT R19, R19, UR4, RZ, 0xc0, !PT ;  /* 0x0000000413137c12 */ /* 0x000fe2000f8ec0ff */
[----:B------:R-:W-:Y:S01]  /*6d30*/  ULDC UR9, c[0x0][0x610] ;  /* 0x0001840000097ab9 */ /* 0x000fe20000000800 */
[----:B------:R-:W-:Y:S02]  /*6d40*/  IMAD.MOV.U32 R4, RZ, RZ, 0x1 ;  /* 0x00000001ff047424 */ /* 0x000fe400078e00ff */
[----:B------:R-:W-:-:S02]  /*6d50*/  IMAD.MOV R7, RZ, RZ, -R5 ;  /* 0x000000ffff077224 */ /* 0x000fc400078e0a05 */
[----:B------:R-:W-:Y:S02]  /*6d60*/  IMAD R22, R5, UR5, R22 ;  /* 0x0000000505167c24 */ /* 0x000fe4000f8e0216 */
[----:B0-----:R-:W-:Y:S02]  /*6d70*/  @P0 IMAD R15, R21, R24, R12 ;  /* 0x00000018150f0224 */ /* 0x001fe400078e020c */
[----:B------:R-:W-:Y:S01]  /*6d80*/  IMAD R20, R7, UR8, R20 ;  /* 0x0000000807147c24 */ /* 0x000fe2000f8e0214 */
[----:B------:R-:W-:Y:S01]  /*6d90*/  ULDC UR8, c[0x0][0x600] ;  /* 0x0001800000087ab9 */ /* 0x000fe20000000800 */
[----:B------:R-:W-:Y:S02]  /*6da0*/  IMAD R15, R22, UR9, R15 ;  /* 0x00000009160f7c24 */ /* 0x000fe4000f8e020f */
[----:B------:R-:W-:Y:S02]  /*6db0*/  IMAD R6, R20, UR8, R19 ;  /* 0x0000000814067c24 */ /* 0x000fe4000f8e0213 */
[----:B------:R-:W-:-:S03]  /*6dc0*/  IMAD.MOV.U32 R12, RZ, RZ, R14 ;  /* 0x000000ffff0c7224 */ /* 0x000fc600078e000e */
[----:B------:R-:W-:Y:S02]  /*6dd0*/  SEL R20, R6, R15, !P0 ;  /* 0x0000000f06147207 */ /* 0x000fe40004000000 */
[----:B------:R-:W-:-:S07]  /*6de0*/  SEL R19, R15, R6, !P0 ;  /* 0x000000060f137207 */ /* 0x000fce0004000000 */
.L_x_180:
[----:B------:R-:W-:Y:S05]  /*6df0*/  BSYNC B1 ;  /* 0x0000000000017941 */ /* 0x000fea0003800000 */
.L_x_179:
[----:B------:R-:W-:-:S13]  /*6e00*/  LOP3.LUT P0, RZ, R4, 0xff, RZ, 0xc0, !PT ;  /* 0x000000ff04ff7812 */ /* 0x000fda000780c0ff */
[----:B------:R-:W-:Y:S05]  /*6e10*/  @P0 BRA `(.L_x_183) ;  /* 0xfffffff400380947 */ /* 0x000fea000383ffff */
[----:B------:R-:W-:Y:S05]  /*6e20*/  BSYNC B0 ;  /* 0x0000000000007941 */ /* 0x000fea0003800000 */
.L_x_172:
[----:B------:R-:W-:-:S03]  /*6e30*/  UMOV UR8, 0xffffffff ;  /* 0xffffffff00087882 */ /* 0x000fc60000000000 */
[----:B------:R-:W-:Y:S05]  /*6e40*/  BRA.DIV UR8, `(.L_x_184) ;  /* 0x0000000608807947 */ /* 0x000fea000b800000 */
[----:B------:R-:W-:-:S13]  /*6e50*/  ELECT P6, URZ, PT ;  /* 0x00000000003f782f */ /* 0x000fda00038c0000 */
.L_x_201:
[----:B------:R-:W-:Y:S04]  /*6e60*/  BSSY B0, `(.L_x_185) ;  /* 0x0000046000007945 */ /* 0x000fe80003800000 */
[----:B------:R-:W-:Y:S05]  /*6e70*/  @!P6 BRA `(.L_x_186) ;  /* 0x000000040010e947 */ /* 0x000fea0003800000 */
[----:B------:R-:W-:-:S04]  /*6e80*/  LOP3.LUT R18, R18, 0x2, RZ, 0xfc, !PT ;  /* 0x0000000212127812 */ /* 0x000fc800078efcff */
[----:B------:R-:W-:-:S13]  /*6e90*/  ISETP.NE.AND P0, PT, R18, 0x3, PT ;  /* 0x000000031200780c */ /* 0x000fda0003f05270 */
[----:B------:R-:W-:Y:S05]  /*6ea0*/  @!P0 BRA `(.L_x_187) ;  /* 0x0000000000048947 */ /* 0x000fea0003800000 */
[----:B------:R-:W-:Y:S01]  /*6eb0*/  BPT.TRAP 0x1 ;  /* 0x000000040000795c */ /* 0x000fe20000300000 */
.L_x_187:
[----:B------:R-:W0:Y:S01]  /*6ec0*/  S2R R5, SR_CgaCtaId ;  /* 0x0000000000057919 */ /* 0x000e220000008800 */
[----:B------:R-:W-:Y:S02]  /*6ed0*/  MOV R0, 0x400 ;  /* 0x0000040000007802 */ /* 0x000fe40000000f00 */
[----:B------:R-:W-:Y:S02]  /*6ee0*/  SHF.L.U32 R4, R3, 0x1f, RZ ;  /* 0x0000001f03047819 */ /* 0x000fe400000006ff */
[----:B0-----:R-:W-:-:S05]  /*6ef0*/  LEA R0, R5, R0, 0x18 ;  /* 0x0000000005007211 */ /* 0x001fca00078ec0ff */
[----:B------:R-:W-:-:S04]  /*6f00*/  VIADD R0, R0, 0x38 ;  /* 0x0000003800007836 */ /* 0x000fc80000000000 */
[C---:B------:R-:W-:Y:S02]  /*6f10*/  IMAD R7, R13.reuse, 0x8, R0 ;  /* 0x000000080d077824 */ /* 0x040fe400078e0200 */
[----:B------:R-:W-:Y:S02]  /*6f20*/  VIADD R13, R13, 0x1 ;  /* 0x000000010d0d7836 */ /* 0x000fe40000000000 */
[----:B------:R-:W0:Y:S03]  /*6f30*/  SYNCS.PHASECHK.TRANS64.TRYWAIT P0, [R7+URZ], R4 ;  /* 0x00000004070075a7 */ /* 0x000e26000800017f */
[----:B------:R-:W-:-:S04]  /*6f40*/  ISETP.NE.AND P1, PT, R13, 0x7, PT ;  /* 0x000000070d00780c */ /* 0x000fc80003f25270 */
[----:B------:R-:W-:Y:S02]  /*6f50*/  SEL R2, RZ, 0x1, P1 ;  /* 0x00000001ff027807 */ /* 0x000fe40000800000 */
[----:B------:R-:W-:Y:S02]  /*6f60*/  SEL R13, R13, RZ, P1 ;  /* 0x000000ff0d0d7207 */ /* 0x000fe40000800000 */
[----:B------:R-:W-:-:S03]  /*6f70*/  LOP3.LUT R6, R3, R2, RZ, 0x3c, !PT ;  /* 0x0000000203067212 */ /* 0x000fc600078e3cff */
[----:B------:R-:W-:Y:S01]  /*6f80*/  IMAD R8, R13, 0x8, R0 ;  /* 0x000000080d087824 */ /* 0x000fe200078e0200 */
[----:B------:R-:W-:Y:S01]  /*6f90*/  SHF.L.U32 R5, R6, 0x1f, RZ ;  /* 0x0000001f06057819 */ /* 0x000fe200000006ff */
[----:B0-----:R-:W-:Y:S06]  /*6fa0*/  @!P0 BRA `(.L_x_188) ;  /* 0x0000000400488947 */ /* 0x001fec0003800000 */
.L_x_202:
[----:B------:R-:W1:Y:S01]  /*6fb0*/  SYNCS.PHASECHK.TRANS64.TRYWAIT P0, [R8+URZ], R5 ;  /* 0x00000005080075a7 */ /* 0x000e62000800017f */
[----:B------:R-:W-:-:S05]  /*6fc0*/  VIADD R2, R13, 0x1 ;  /* 0x000000010d027836 */ /* 0x000fca0000000000 */
[----:B------:R-:W-:-:S04]  /*6fd0*/  ISETP.NE.AND P1, PT, R2, 0x7, PT ;  /* 0x000000070200780c */ /* 0x000fc80003f25270 */
[----:B------:R-:W-:Y:S02]  /*6fe0*/  SEL R3, RZ, 0x1, P1 ;  /* 0x00000001ff037807 */ /* 0x000fe40000800000 */
[----:B0-----:R-:W-:Y:S02]  /*6ff0*/  SEL R7, R2, RZ, P1 ;  /* 0x000000ff02077207 */ /* 0x001fe40000800000 */
[----:B------:R-:W-:-:S03]  /*7000*/  LOP3.LUT R6, R6, R3, RZ, 0x3c, !PT ;  /* 0x0000000306067212 */ /* 0x000fc600078e3cff */
[----:B------:R-:W-:Y:S01]  /*7010*/  IMAD R9, R7, 0x8, R0 ;  /* 0x0000000807097824 */ /* 0x000fe200078e0200 */
[----:B------:R-:W-:Y:S01]  /*7020*/  SHF.L.U32 R4, R6, 0x1f, RZ ;  /* 0x0000001f06047819 */ /* 0x000fe200000006ff */
[----:B-1----:R-:W-:Y:S06]  /*7030*/  @!P0 BRA `(.L_x_189) ;  /* 0x0000000400388947 */ /* 0x002fec0003800000 */
.L_x_203:
[----:B------:R-:W1:Y:S01]  /*7040*/  SYNCS.PHASECHK.TRANS64.TRYWAIT P0, [R9+URZ], R4 ;  /* 0x00000004090075a7 */ /* 0x000e62000800017f */
[----:B------:R-:W-:-:S05]  /*7050*/  VIADD R2, R7, 0x1 ;  /* 0x0000000107027836 */ /* 0x000fca0000000000 */
[----:B------:R-:W-:-:S04]  /*7060*/  ISETP.NE.AND P1, PT, R2, 0x7, PT ;  /* 0x000000070200780c */ /* 0x000fc80003f25270 */
[----:B------:R-:W-:Y:S02]  /*7070*/  SEL R3, RZ, 0x1, P1 ;  /* 0x00000001ff037807 */ /* 0x000fe40000800000 */
[----:B------:R-:W-:Y:S02]  /*7080*/  SEL R7, R2, RZ, P1 ;  /* 0x000000ff02077207 */ /* 0x000fe40000800000 */
[----:B------:R-:W-:-:S03]  /*7090*/  LOP3.LUT R6, R6, R3, RZ, 0x3c, !PT ;  /* 0x0000000306067212 */ /* 0x000fc600078e3cff */
[----:B0-----:R-:W-:Y:S01]  /*70a0*/  IMAD R8, R7, 0x8, R0 ;  /* 0x0000000807087824 */ /* 0x001fe200078e0200 */
[----:B------:R-:W-:Y:S01]  /*70b0*/  SHF.L.U32 R5, R6, 0x1f, RZ ;  /* 0x0000001f06057819 */ /* 0x000fe200000006ff */
[----:B-1----:R-:W-:Y:S06]  /*70c0*/  @!P0 BRA `(.L_x_190) ;  /* 0x0000000400288947 */ /* 0x002fec0003800000 */
.L_x_204:
        /* <DEDUP_REMOVED lines=9> */
.L_x_205:
[----:B------:R-:W1:Y:S01]  /*7160*/  SYNCS.PHASECHK.TRANS64.TRYWAIT P0, [R9+URZ], R4 ;  /* 0x00000004090075a7 */ /* 0x000e62000800017f */
[----:B------:R-:W-:-:S05]  /*7170*/  VIADD R2, R7, 0x1 ;  /* 0x0000000107027836 */ /* 0x000fca0000000000 */
[----:B------:R-:W-:-:S04]  /*7180*/  ISETP.NE.AND P1, PT, R2, 0x7, PT ;  /* 0x000000070200780c */ /* 0x000fc80003f25270 */
[----:B------:R-:W-:Y:S02]  /*7190*/  SEL R3, RZ, 0x1, P1 ;  /* 0x00000001ff037807 */ /* 0x000fe40000800000 */
[----:B------:R-:W-:Y:S02]  /*71a0*/  SEL R7, R2, RZ, P1 ;  /* 0x000000ff02077207 */ /* 0x000fe40000800000 */
[----:B------:R-:W-:-:S03]  /*71b0*/  LOP3.LUT R11, R6, R3, RZ, 0x3c, !PT ;  /* 0x00000003060b7212 */ /* 0x000fc600078e3cff */
[----:B------:R-:W-:Y:S01]  /*71c0*/  IMAD R6, R7, 0x8, R0 ;  /* 0x0000000807067824 */ /* 0x000fe200078e0200 */
[----:B0-----:R-:W-:Y:S01]  /*71d0*/  SHF.L.U32 R5, R11, 0x1f, RZ ;  /* 0x0000001f0b057819 */ /* 0x001fe200000006ff */
[----:B-1----:R-:W-:Y:S06]  /*71e0*/  @!P0 BRA `(.L_x_192) ;  /* 0x0000000400088947 */ /* 0x002fec0003800000 */
.L_x_206:
[----:B------:R-:W1:Y:S01]  /*71f0*/  SYNCS.PHASECHK.TRANS64.TRYWAIT P0, [R6+URZ], R5 ;  /* 0x00000005060075a7 */ /* 0x000e62000800017f */
[----:B------:R-:W-:-:S05]  /*7200*/  VIADD R2, R7, 0x1 ;  /* 0x0000000107027836 */ /* 0x000fca0000000000 */
[----:B------:R-:W-:-:S04]  /*7210*/  ISETP.NE.AND P1, PT, R2, 0x7, PT ;  /* 0x000000070200780c */ /* 0x000fc80003f25270 */
[----:B0-----:R-:W-:Y:S02]  /*7220*/  SEL R4, RZ, 0x1, P1 ;  /* 0x00000001ff047807 */ /* 0x001fe40000800000 */
[----:B------:R-:W-:Y:S02]  /*7230*/  SEL R3, R2, RZ, P1 ;  /* 0x000000ff02037207 */ /* 0x000fe40000800000 */
[----:B------:R-:W-:Y:S01]  /*7240*/  LOP3.LUT R4, R11, R4, RZ, 0x3c, !PT ;  /* 0x000000040b047212 */ /* 0x000fe200078e3cff */
[----:B-1----:R-:W-:Y:S06]  /*7250*/  @!P0 BRA `(.L_x_193) ;  /* 0x0000000400008947 */ /* 0x002fec0003800000 */
.L_x_207:
[----:B------:R-:W-:Y:S01]  /*7260*/  IMAD R3, R3, 0x8, R0 ;  /* 0x0000000803037824 */ /* 0x000fe200078e0200 */
[----:B------:R-:W-:-:S07]  /*7270*/  SHF.L.U32 R0, R4, 0x1f, RZ ;  /* 0x0000001f04007819 */ /* 0x000fce00000006ff */
.L_x_194:
[----:B-1----:R1:W2:Y:S02]  /*7280*/  SYNCS.PHASECHK.TRANS64.TRYWAIT P0, [R3+URZ], R0 ;  /* 0x00000000030075a7 */ /* 0x0022a4000800017f */
[----:B--2---:R-:W-:Y:S05]  /*7290*/  @!P0 NANOSLEEP.SYNCS 0x989680 ;  /* 0x009896800000895d */ /* 0x004fea0003900000 */
[----:B------:R-:W2:Y:S02]  /*72a0*/  @!P0 SYNCS.PHASECHK.TRANS64 P0, [R3+URZ], R0 ;  /* 0x00000000030085a7 */ /* 0x000ea4000800007f */
[----:B--2---:R-:W-:Y:S05]  /*72b0*/  @!P0 BRA `(.L_x_194) ;  /* 0xfffffffc00f08947 */ /* 0x004fea000383ffff */
.L_x_186:
[----:B------:R-:W-:Y:S05]  /*72c0*/  BSYNC B0 ;  /* 0x0000000000007941 */ /* 0x000fea0003800000 */
.L_x_185:
[----:B------:R-:W-:Y:S05]  /*72d0*/  EXIT ;  /* 0x000000000000794d */ /* 0x000fea0003800000 */
.L_x_21:
[----:B-1----:R1:W2:Y:S02]  /*72e0*/  SYNCS.PHASECHK.TRANS64.TRYWAIT P1, [R3+URZ], R0 ;  /* 0x00000000030075a7 */ /* 0x0022a4000802017f */
[----:B--2---:R-:W-:Y:S05]  /*72f0*/  @!P1 NANOSLEEP.SYNCS 0x989680 ;  /* 0x009896800000995d */ /* 0x004fea0003900000 */
[----:B------:R-:W2:Y:S02]  /*7300*/  @!P1 SYNCS.PHASECHK.TRANS64 P1, [R3+URZ], R0 ;  /* 0x00000000030095a7 */ /* 0x000ea4000802007f */
[----:B--2---:R-:W-:Y:S05]  /*7310*/  @!P1 BRA `(.L_x_21) ;  /* 0xfffffffc00f09947 */ /* 0x004fea000383ffff */
[----:B------:R-:W-:Y:S05]  /*7320*/  BRA `(.L_x_20) ;  /* 0xffffffa400307947 */ /* 0x000fea000383ffff */
.L_x_26:
[----:B-1----:R1:W2:Y:S02]  /*7330*/  SYNCS.PHASECHK.TRANS64.TRYWAIT P1, [R5+URZ], R4 ;  /* 0x00000004050075a7 */ /* 0x0022a4000802017f */
[----:B--2---:R-:W-:Y:S05]  /*7340*/  @!P1 NANOSLEEP.SYNCS 0x989680 ;  /* 0x009896800000995d */ /* 0x004fea0003900000 */
[----:B------:R-:W2:Y:S02]  /*7350*/  @!P1 SYNCS.PHASECHK.TRANS64 P1, [R5+URZ], R4 ;  /* 0x00000004050095a7 */ /* 0x000ea4000802007f */
[----:B--2---:R-:W-:Y:S05]  /*7360*/  @!P1 BRA `(.L_x_26) ;  /* 0xfffffffc00f09947 */ /* 0x004fea000383ffff */
[----:B------:R-:W-:Y:S05]  /*7370*/  BRA `(.L_x_25) ;  /* 0xffffffa8000c7947 */ /* 0x000fea000383ffff */
.L_x_173:
[----:B------:R-:W-:Y:S01]  /*7380*/  BSSY B1, `(.L_x_195) ;  /* 0x0000006000017945 */ /* 0x000fe20003800000 */
[----:B------:R-:W-:-:S07]  /*7390*/  IMAD.MOV.U32 R15, RZ, RZ, -0x1 ;  /* 0xffffffffff0f7424 */ /* 0x000fce00078e00ff */
[----:B------:R-:W-:Y:S05]  /*73a0*/  WARPSYNC.COLLECTIVE R15, `(.L_x_196) ;  /* 0x000000000f0c7348 */ /* 0x000fea0003c00000 */
[----:B------:R-:W-:Y:S02]  /*73b0*/  ELECT P6, UR62, PT ;  /* 0x00000000003e782f */ /* 0x000fe400038c0000 */
[----:B------:R-:W-:Y:S01]  /*73c0*/  MOV R14, UR62 ;  /* 0x0000003e000e7c02 */ /* 0x000fe20008000f00 */
[----:B------:R-:W-:Y:S10]  /*73d0*/  ENDCOLLECTIVE ;  /* 0x000000000000791b */ /* 0x000ff40003800000 */
.L_x_196:
[----:B------:R-:W-:Y:S05]  /*73e0*/  BSYNC B1 ;  /* 0x0000000000017941 */ /* 0x000fea0003800000 */
.L_x_195:
[----:B------:R-:W-:Y:S05]  /*73f0*/  BRA `(.L_x_197) ;  /* 0xffffffec00cc7947 */ /* 0x000fea000383ffff */
.L_x_176:
[----:B-1----:R1:W2:Y:S02]  /*7400*/  SYNCS.PHASECHK.TRANS64.TRYWAIT P0, [R22+URZ+0x38], R7 ;  /* 0x00003807160075a7 */ /* 0x0022a4000800017f */
[----:B--2---:R-:W-:Y:S05]  /*7410*/  @!P0 NANOSLEEP.SYNCS 0x989680 ;  /* 0x009896800000895d */ /* 0x004fea0003900000 */
[----:B------:R-:W2:Y:S02]  /*7420*/  @!P0 SYNCS.PHASECHK.TRANS64 P0, [R22+URZ+0x38], R7 ;  /* 0x00003807160085a7 */ /* 0x000ea4000800007f */
[----:B--2---:R-:W-:Y:S05]  /*7430*/  @!P0 BRA `(.L_x_176) ;  /* 0xfffffffc00f08947 */ /* 0x004fea000383ffff */
[----:B------:R-:W-:Y:S05]  /*7440*/  BRA `(.L_x_198) ;  /* 0xfffffff000087947 */ /* 0x000fea000383ffff */
.L_x_184:
[----:B------:R-:W-:Y:S01]  /*7450*/  BSSY B0, `(.L_x_199) ;  /* 0x0000006000007945 */ /* 0x000fe20003800000 */
[----:B------:R-:W-:-:S07]  /*7460*/  IMAD.MOV.U32 R15, RZ, RZ, -0x1 ;  /* 0xffffffffff0f7424 */ /* 0x000fce00078e00ff */
[----:B------:R-:W-:Y:S05]  /*7470*/  WARPSYNC.COLLECTIVE R15, `(.L_x_200) ;  /* 0x000000000f0c7348 */ /* 0x000fea0003c00000 */
[----:B------:R-:W-:Y:S02]  /*7480*/  ELECT P6, UR62, PT ;  /* 0x00000000003e782f */ /* 0x000fe400038c0000 */
[----:B------:R-:W-:Y:S01]  /*7490*/  MOV R14, UR62 ;  /* 0x0000003e000e7c02 */ /* 0x000fe20008000f00 */
[----:B------:R-:W-:Y:S10]  /*74a0*/  ENDCOLLECTIVE ;  /* 0x000000000000791b */ /* 0x000ff40003800000 */
.L_x_200:
[----:B------:R-:W-:Y:S05]  /*74b0*/  BSYNC B0 ;  /* 0x0000000000007941 */ /* 0x000fea0003800000 */
.L_x_199:
[----:B------:R-:W-:Y:S05]  /*74c0*/  BRA `(.L_x_201) ;  /* 0xfffffff800647947 */ /* 0x000fea000383ffff */
.L_x_188:
[----:B0-----:R0:W1:Y:S02]  /*74d0*/  SYNCS.PHASECHK.TRANS64.TRYWAIT P0, [R7+URZ], R4 ;  /* 0x00000004070075a7 */ /* 0x001064000800017f */
[----:B-1----:R-:W-:Y:S05]  /*74e0*/  @!P0 NANOSLEEP.SYNCS 0x989680 ;  /* 0x009896800000895d */ /* 0x002fea0003900000 */
[----:B------:R-:W1:Y:S02]  /*74f0*/  @!P0 SYNCS.PHASECHK.TRANS64 P0, [R7+URZ], R4 ;  /* 0x00000004070085a7 */ /* 0x000e64000800007f */
[----:B-1----:R-:W-:Y:S05]  /*7500*/  @!P0 BRA `(.L_x_188) ;  /* 0xfffffffc00f08947 */ /* 0x002fea000383ffff */
[----:B------:R-:W-:Y:S05]  /*7510*/  BRA `(.L_x_202) ;  /* 0xfffffff800a47947 */ /* 0x000fea000383ffff */
.L_x_189:
[----:B0-----:R0:W1:Y:S02]  /*7520*/  SYNCS.PHASECHK.TRANS64.TRYWAIT P0, [R8+URZ], R5 ;  /* 0x00000005080075a7 */ /* 0x001064000800017f */
[----:B-1----:R-:W-:Y:S05]  /*7530*/  @!P0 NANOSLEEP.SYNCS 0x989680 ;  /* 0x009896800000895d */ /* 0x002fea0003900000 */
[----:B------:R-:W1:Y:S02]  /*7540*/  @!P0 SYNCS.PHASECHK.TRANS64 P0, [R8+URZ], R5 ;  /* 0x00000005080085a7 */ /* 0x000e64000800007f */
[----:B-1----:R-:W-:Y:S05]  /*7550*/  @!P0 BRA `(.L_x_189) ;  /* 0xfffffffc00f08947 */ /* 0x002fea000383ffff */
[----:B------:R-:W-:Y:S05]  /*7560*/  BRA `(.L_x_203) ;  /* 0xfffffff800b47947 */ /* 0x000fea000383ffff */
.L_x_190:
[----:B0-----:R0:W1:Y:S02]  /*7570*/  SYNCS.PHASECHK.TRANS64.TRYWAIT P0, [R9+URZ], R4 ;  /* 0x00000004090075a7 */ /* 0x001064000800017f */
[----:B-1----:R-:W-:Y:S05]  /*7580*/  @!P0 NANOSLEEP.SYNCS 0x989680 ;  /* 0x009896800000895d */ /* 0x002fea0003900000 */
[----:B------:R-:W1:Y:S02]  /*7590*/  @!P0 SYNCS.PHASECHK.TRANS64 P0, [R9+URZ], R4 ;  /* 0x00000004090085a7 */ /* 0x000e64000800007f */
[----:B-1----:R-:W-:Y:S05]  /*75a0*/  @!P0 BRA `(.L_x_190) ;  /* 0xfffffffc00f08947 */ /* 0x002fea000383ffff */
[----:B------:R-:W-:Y:S05]  /*75b0*/  BRA `(.L_x_204) ;  /* 0xfffffff800c47947 */ /* 0x000fea000383ffff */
.L_x_191:
[----:B0-----:R0:W1:Y:S02]  /*75c0*/  SYNCS.PHASECHK.TRANS64.TRYWAIT P0, [R8+URZ], R5 ;  /* 0x00000005080075a7 */ /* 0x001064000800017f */
[----:B-1----:R-:W-:Y:S05]  /*75d0*/  @!P0 NANOSLEEP.SYNCS 0x989680 ;  /* 0x009896800000895d */ /* 0x002fea0003900000 */
[----:B------:R-:W1:Y:S02]  /*75e0*/  @!P0 SYNCS.PHASECHK.TRANS64 P0, [R8+URZ], R5 ;  /* 0x00000005080085a7 */ /* 0x000e64000800007f */
[----:B-1----:R-:W-:Y:S05]  /*75f0*/  @!P0 BRA `(.L_x_191) ;  /* 0xfffffffc00f08947 */ /* 0x002fea000383ffff */
[----:B------:R-:W-:Y:S05]  /*7600*/  BRA `(.L_x_205) ;  /* 0xfffffff800d47947 */ /* 0x000fea000383ffff */
.L_x_192:
[----:B0-----:R0:W1:Y:S02]  /*7610*/  SYNCS.PHASECHK.TRANS64.TRYWAIT P0, [R9+URZ], R4 ;  /* 0x00000004090075a7 */ /* 0x001064000800017f */
[----:B-1----:R-:W-:Y:S05]  /*7620*/  @!P0 NANOSLEEP.SYNCS 0x989680 ;  /* 0x009896800000895d */ /* 0x002fea0003900000 */
[----:B------:R-:W1:Y:S02]  /*7630*/  @!P0 SYNCS.PHASECHK.TRANS64 P0, [R9+URZ], R4 ;  /* 0x00000004090085a7 */ /* 0x000e64000800007f */
[----:B-1----:R-:W-:Y:S05]  /*7640*/  @!P0 BRA `(.L_x_192) ;  /* 0xfffffffc00f08947 */ /* 0x002fea000383ffff */
[----:B------:R-:W-:Y:S05]  /*7650*/  BRA `(.L_x_206) ;  /* 0xfffffff800e47947 */ /* 0x000fea000383ffff */
.L_x_193:
[----:B0-----:R0:W1:Y:S02]  /*7660*/  SYNCS.PHASECHK.TRANS64.TRYWAIT P0, [R6+URZ], R5 ;  /* 0x00000005060075a7 */ /* 0x001064000800017f */
[----:B-1----:R-:W-:Y:S05]  /*7670*/  @!P0 NANOSLEEP.SYNCS 0x989680 ;  /* 0x009896800000895d */ /* 0x002fea0003900000 */
[----:B------:R-:W1:Y:S02]  /*7680*/  @!P0 SYNCS.PHASECHK.TRANS64 P0, [R6+URZ], R5 ;  /* 0x00000005060085a7 */ /* 0x000e64000800007f */
[----:B-1----:R-:W-:Y:S05]  /*7690*/  @!P0 BRA `(.L_x_193) ;  /* 0xfffffffc00f08947 */ /* 0x002fea000383ffff */
[----:B------:R-:W-:Y:S05]  /*76a0*/  BRA `(.L_x_207) ;  /* 0xfffffff800ec7947 */ /* 0x000fea000383ffff */
.L_x_208:
[----:B------:R-:W-:-:S00]  /*76b0*/  BRA `(.L_x_208) ;  /* 0xfffffffc00fc7947 */ /* 0x000fc0000383ffff */
[----:B------:R-:W-:-:S00]  /*76c0*/  NOP ;  /* 0x0000000000007918 */ /* 0x000fc00000000000 */
        /* <DEDUP_REMOVED lines=11> */
.L_x_209:


//--------------------- .nv.global.init           --------------------------
	.section	.nv.global.init,"aw",@progbits
.nv.global.init:
	.type		$str$22,@object
	.size		$str$22,($str$23 - $str$22)
$str$22:
        /*0000*/ 	.byte	0x6b, 0x5f, 0x74, 0x69, 0x6c, 0x65, 0x5f, 0x63, 0x6f, 0x75, 0x6e, 0x74, 0x20, 0x3e, 0x3d, 0x20
        /*0010*/ 	.byte	0x31, 0x00
	.type		$str$23,@object
	.size		$str$23,(__unnamed_1 - $str$23)
$str$23:
        /*0012*/ 	.byte	0x2f, 0x74, 0x6d, 0x70, 0x2f, 0x63, 0x75, 0x74, 0x6c, 0x61, 0x73, 0x73, 0x5f, 0x73, 0x77, 0x65
        /*0022*/ 	.byte	0x65, 0x70, 0x5f, 0x73, 0x72, 0x63, 0x2f, 0x69, 0x6e, 0x63, 0x6c, 0x75, 0x64, 0x65, 0x2f, 0x63
        /*0032*/ 	.byte	0x75, 0x74, 0x6c, 0x61, 0x73, 0x73, 0x2f, 0x67, 0x65, 0x6d, 0x6d, 0x2f, 0x63, 0x6f, 0x6c, 0x6c
        /*0042*/ 	.byte	0x65, 0x63, 0x74, 0x69, 0x76, 0x65, 0x2f, 0x73, 0x6d, 0x39, 0x30, 0x5f, 0x6d, 0x6d, 0x61, 0x5f
        /*0052*/ 	.byte	0x74, 0x6d, 0x61, 0x5f, 0x67, 0x6d, 0x6d, 0x61, 0x5f, 0x73, 0x73, 0x5f, 0x77, 0x61, 0x72, 0x70
        /*0062*/ 	.byte	0x73, 0x70, 0x65, 0x63, 0x69, 0x61, 0x6c, 0x69, 0x7a, 0x65, 0x64, 0x2e, 0x68, 0x70, 0x70, 0x00
	.type		__unnamed_1,@object
	.size		__unnamed_1,(.L_0 - __unnamed_1)
__unnamed_1:
        /*0072*/ 	.byte	0x76, 0x6f, 0x69, 0x64, 0x20, 0x63, 0x75, 0x74, 0x6c, 0x61, 0x73, 0x73, 0x3a, 0x3a, 0x67, 0x65
        /* <DEDUP_REMOVED lines=173> */
        /*0b52*/ 	.byte	0x65, 0x6e, 0x74, 0x69, 0x74, 0x79, 0x5d, 0x00
.L_0:


//--------------------- .nv.shared._ZN7cutlass13device_kernelINS_4gemm6kernel13GemmUniversalIN4cute5tupleIJiiiiEEENS1_10collective13CollectiveMmaINS1_34MainloopSm90TmaGmmaWarpSpecializedILi7ENS5_IJNS4_1CILi2EEESB_NSA_ILi1EEEEEENS1_35KernelTmaWarpSpecializedCooperativeEEENS5_IJNSA_ILi128EEESG_SG_EEEaNS5_IJlSC_lEEEaSI_NS4_8TiledMMAINS4_8MMA_AtomIJNS4_4SM904GMMA27MMA_64x128x32_S32S8S8_SS_TNEEEENS4_6LayoutINS5_IJSB_SC_SC_EEENS5_IJSC_NSA_ILi0EEESR_EEEEENS5_IJNS4_10UnderscoreESU_SU_EEEEENS4_23SM90_TMA_LOAD_MULTICASTENS4_14ComposedLayoutINS4_7SwizzleILi3ELi4ELi3EEENS4_18smem_ptr_flag_bitsILi8EEENSP_INS5_IJNSA_ILi8EEESG_EEENS5_IJSG_SC_EEEEEEEvNS4_8identityESX_S17_vS18_EENS_8epilogue10collective6detail29Sm90TmaWarpSpecializedAdapterINS1B_15DefaultEpilogueIaSI_SI_NS1A_6thread17LinearCombinationIaLi1EiiLNS1F_9ScaleType4KindE0ELNS_15FloatRoundStyleE2EaEENS1_15EpilogueDefaultEEEEEvvEEEEvNT_6ParamsE --------------------------
	.section	.nv.shared._ZN7cutlass13device_kernelINS_4gemm6kernel13GemmUniversalIN4cute5tupleIJiiiiEEENS1_10collective13CollectiveMmaINS1_34MainloopSm90TmaGmmaWarpSpecializedILi7ENS5_IJNS4_1CILi2EEESB_NSA_ILi1EEEEEENS1_35KernelTmaWarpSpecializedCooperativeEEENS5_IJNSA_ILi128EEESG_SG_EEEaNS5_IJlSC_lEEEaSI_NS4_8TiledMMAINS4_8MMA_AtomIJNS4_4SM904GMMA27MMA_64x128x32_S32S8S8_SS_TNEEEENS4_6LayoutINS5_IJSB_SC_SC_EEENS5_IJSC_NSA_ILi0EEESR_EEEEENS5_IJNS4_10UnderscoreESU_SU_EEEEENS4_23SM90_TMA_LOAD_MULTICASTENS4_14ComposedLayoutINS4_7SwizzleILi3ELi4ELi3EEENS4_18smem_ptr_flag_bitsILi8EEENSP_INS5_IJNSA_ILi8EEESG_EEENS5_IJSG_SC_EEEEEEEvNS4_8identityESX_S17_vS18_EENS_8epilogue10collective6detail29Sm90TmaWarpSpecializedAdapterINS1B_15DefaultEpilogueIaSI_SI_NS1A_6thread17LinearCombinationIaLi1EiiLNS1F_9ScaleType4KindE0ELNS_15FloatRoundStyleE2EaEENS1_15EpilogueDefaultEEEEEvvEEEEvNT_6ParamsE,"aw",@nobits
	.sectionflags	@""
	.align	16
	.zero		1024


//--------------------- .nv.shared.reserved.0     --------------------------
	.section	.nv.shared.reserved.0,"aw",@nobits
	.weak		__nv_reservedSMEM_offset_0_alias
	.size		__nv_reservedSMEM_offset_0_alias, 0, 0
	.other		__nv_reservedSMEM_offset_0_alias,@"STO_CUDA_RESERVED_SHARED STV_DEFAULT"
__nv_reservedSMEM_offset_0_alias:
	.zero		0


//--------------------- .nv.global                --------------------------
	.section	.nv.global,"aw",@nobits
.nv.global:
	.type		_ZN39_INTERNAL_33010567_4_k_cu_d15e54b2_49314cute1_E,@object
	.size		_ZN39_INTERNAL_33010567_4_k_cu_d15e54b2_49314cute1_E,(_ZN39_INTERNAL_33010567_4_k_cu_d15e54b2_49314cuda3std3__45__cpo6cbeginE - _ZN39_INTERNAL_33010567_4_k_cu_d15e54b2_49314cute1_E)
_ZN39_INTERNAL_33010567_4_k_cu_d15e54b2_49314cute1_E:
	.zero		1
	.type		_ZN39_INTERNAL_33010567_4_k_cu_d15e54b2_49314cuda3std3__45__cpo6cbeginE,@object
	.size		_ZN39_INTERNAL_33010567_4_k_cu_d15e54b2_49314cuda3std3__45__cpo6cbeginE,(_ZN39_INTERNAL_33010567_4_k_cu_d15e54b2_49314cuda3std3__48in_placeE - _ZN39_INTERNAL_33010567_4_k_cu_d15e54b2_49314cuda3std3__45__cpo6cbeginE)
_ZN39_INTERNAL_33010567_4_k_cu_d15e54b2_49314cuda3std3__45__cpo6cbeginE:
	.zero		1
	.type		_ZN39_INTERNAL_33010567_4_k_cu_d15e54b2_49314cuda3std3__48in_placeE,@object
	.size		_ZN39_INTERNAL_33010567_4_k_cu_d15e54b2_49314cuda3std3__48in_placeE,(_ZN39_INTERNAL_33010567_4_k_cu_d15e54b2_49314cuda3std6ranges3__45__cpo9iter_moveE - _ZN39_INTERNAL_33010567_4_k_cu_d15e54b2_49314cuda3std3__48in_placeE)
_ZN39_INTERNAL_33010567_4_k_cu_d15e54b2_49314cuda3std3__48in_placeE:
	.zero		1
	.type		_ZN39_INTERNAL_33010567_4_k_cu_d15e54b2_49314cuda3std6ranges3__45__cpo9iter_moveE,@object
	.size		_ZN39_INTERNAL_33010567_4_k_cu_d15e54b2_49314cuda3std6ranges3__45__cpo9iter_moveE,(_ZN39_INTERNAL_33010567_4_k_cu_d15e54b2_49314cuda3std3__45__cpo5beginE - _ZN39_INTERNAL_33010567_4_k_cu_d15e54b2_49314cuda3std6ranges3__45__cpo9iter_moveE)
_ZN39_INTERNAL_33010567_4_k_cu_d15e54b2_49314cuda3std6ranges3__45__cpo9iter_moveE:
	.zero		1
	.type		_ZN39_INTERNAL_33010567_4_k_cu_d15e54b2_49314cuda3std3__45__cpo5beginE,@object
	.size		_ZN39_INTERNAL_33010567_4_k_cu_d15e54b2_49314cuda3std3__45__cpo5beginE,(_ZN39_INTERNAL_33010567_4_k_cu_d15e54b2_49314cuda3std3__441_GLOBAL__N__33010567_4_k_cu_d15e54b2_49316ignoreE - _ZN39_INTERNAL_33010567_4_k_cu_d15e54b2_49314cuda3std3__45__cpo5beginE)
_ZN39_INTERNAL_33010567_4_k_cu_d15e54b2_49314cuda3std3__45__cpo5beginE:
	.zero		1
	.type		_ZN39_INTERNAL_33010567_4_k_cu_d15e54b2_49314cuda3std3__441_GLOBAL__N__33010567_4_k_cu_d15e54b2_49316ignoreE,@object
	.size		_ZN39_INTERNAL_33010567_4_k_cu_d15e54b2_49314cuda3std3__441_GLOBAL__N__33010567_4_k_cu_d15e54b2_49316ignoreE,(_ZN39_INTERNAL_33010567_4_k_cu_d15e54b2_49314cute7productE - _ZN39_INTERNAL_33010567_4_k_cu_d15e54b2_49314cuda3std3__441_GLOBAL__N__33010567_4_k_cu_d15e54b2_49316ignoreE)
_ZN39_INTERNAL_33010567_4_k_cu_d15e54b2_49314cuda3std3__441_GLOBAL__N__33010567_4_k_cu_d15e54b2_49316ignoreE:
	.zero		1
	.type		_ZN39_INTERNAL_33010567_4_k_cu_d15e54b2_49314cute7productE,@object
	.size		_ZN39_INTERNAL_33010567_4_k_cu_d15e54b2_49314cute7productE,(_ZN39_INTERNAL_33010567_4_k_cu_d15e54b2_49314cuda3std3__45__cpo3endE - _ZN39_INTERNAL_33010567_4_k_cu_d15e54b2_49314cute7productE)
_ZN39_INTERNAL_33010567_4_k_cu_d15e54b2_49314cute7productE:
	.zero		1
	.type		_ZN39_INTERNAL_33010567_4_k_cu_d15e54b2_49314cuda3std3__45__cpo3endE,@object
	.size		_ZN39_INTERNAL_33010567_4_k_cu_d15e54b2_49314cuda3std3__45__cpo3endE,(_ZN39_INTERNAL_33010567_4_k_cu_d15e54b2_49314cuda3std3__419piecewise_constructE - _ZN39_INTERNAL_33010567_4_k_cu_d15e54b2_49314cuda3std3__45__cpo3endE)
_ZN39_INTERNAL_33010567_4_k_cu_d15e54b2_49314cuda3std3__45__cpo3endE:
	.zero		1
	.type		_ZN39_INTERNAL_33010567_4_k_cu_d15e54b2_49314cuda3std3__419piecewise_constructE,@object
	.size		_ZN39_INTERNAL_33010567_4_k_cu_d15e54b2_49314cuda3std3__419piecewise_constructE,(_ZN39_INTERNAL_33010567_4_k_cu_d15e54b2_49314cuda3std3__45__cpo4cendE - _ZN39_INTERNAL_33010567_4_k_cu_d15e54b2_49314cuda3std3__419piecewise_constructE)
_ZN39_INTERNAL_33010567_4_k_cu_d15e54b2_49314cuda3std3__419piecewise_constructE:
	.zero		1
	.type		_ZN39_INTERNAL_33010567_4_k_cu_d15e54b2_49314cuda3std3__45__cpo4cendE,@object
	.size		_ZN39_INTERNAL_33010567_4_k_cu_d15e54b2_49314cuda3std3__45__cpo4cendE,(_ZN39_INTERNAL_33010567_4_k_cu_d15e54b2_49314cuda3std6ranges3__45__cpo4swapE - _ZN39_INTERNAL_33010567_4_k_cu_d15e54b2_49314cuda3std3__45__cpo4cendE)
_ZN39_INTERNAL_33010567_4_k_cu_d15e54b2_49314cuda3std3__45__cpo4cendE:
	.zero		1
	.type		_ZN39_INTERNAL_33010567_4_k_cu_d15e54b2_49314cuda3std6ranges3__45__cpo4swapE,@object
	.size		_ZN39_INTERNAL_33010567_4_k_cu_d15e54b2_49314cuda3std6ranges3__45__cpo4swapE,(.L_8 - _ZN39_INTERNAL_33010567_4_k_cu_d15e54b2_49314cuda3std6ranges3__45__cpo4swapE)
_ZN39_INTERNAL_33010567_4_k_cu_d15e54b2_49314cuda3std6ranges3__45__cpo4swapE:
	.zero		1
.L_8:


//--------------------- .nv.constant0._ZN7cutlass13device_kernelINS_4gemm6kernel13GemmUniversalIN4cute5tupleIJiiiiEEENS1_10collective13CollectiveMmaINS1_34MainloopSm90TmaGmmaWarpSpecializedILi7ENS5_IJNS4_1CILi2EEESB_NSA_ILi1EEEEEENS1_35KernelTmaWarpSpecializedCooperativeEEENS5_IJNSA_ILi128EEESG_SG_EEEaNS5_IJlSC_lEEEaSI_NS4_8TiledMMAINS4_8MMA_AtomIJNS4_4SM904GMMA27MMA_64x128x32_S32S8S8_SS_TNEEEENS4_6LayoutINS5_IJSB_SC_SC_EEENS5_IJSC_NSA_ILi0EEESR_EEEEENS5_IJNS4_10UnderscoreESU_SU_EEEEENS4_23SM90_TMA_LOAD_MULTICASTENS4_14ComposedLayoutINS4_7SwizzleILi3ELi4ELi3EEENS4_18smem_ptr_flag_bitsILi8EEENSP_INS5_IJNSA_ILi8EEESG_EEENS5_IJSG_SC_EEEEEEEvNS4_8identityESX_S17_vS18_EENS_8epilogue10collective6detail29Sm90TmaWarpSpecializedAdapterINS1B_15DefaultEpilogueIaSI_SI_NS1A_6thread17LinearCombinationIaLi1EiiLNS1F_9ScaleType4KindE0ELNS_15FloatRoundStyleE2EaEENS1_15EpilogueDefaultEEEEEvvEEEEvNT_6ParamsE --------------------------
	.section	.nv.constant0._ZN7cutlass13device_kernelINS_4gemm6kernel13GemmUniversalIN4cute5tupleIJiiiiEEENS1_10collective13CollectiveMmaINS1_34MainloopSm90TmaGmmaWarpSpecializedILi7ENS5_IJNS4_1CILi2EEESB_NSA_ILi1EEEEEENS1_35KernelTmaWarpSpecializedCooperativeEEENS5_IJNSA_ILi128EEESG_SG_EEEaNS5_IJlSC_lEEEaSI_NS4_8TiledMMAINS4_8MMA_AtomIJNS4_4SM904GMMA27MMA_64x128x32_S32S8S8_SS_TNEEEENS4_6LayoutINS5_IJSB_SC_SC_EEENS5_IJSC_NSA_ILi0EEESR_EEEEENS5_IJNS4_10UnderscoreESU_SU_EEEEENS4_23SM90_TMA_LOAD_MULTICASTENS4_14ComposedLayoutINS4_7SwizzleILi3ELi4ELi3EEENS4_18smem_ptr_flag_bitsILi8EEENSP_INS5_IJNSA_ILi8EEESG_EEENS5_IJSG_SC_EEEEEEEvNS4_8identityESX_S17_vS18_EENS_8epilogue10collective6detail29Sm90TmaWarpSpecializedAdapterINS1B_15DefaultEpilogueIaSI_SI_NS1A_6thread17LinearCombinationIaLi1EiiLNS1F_9ScaleType4KindE0ELNS_15FloatRoundStyleE2EaEENS1_15EpilogueDefaultEEEEEvvEEEEvNT_6ParamsE,"a",@progbits
	.sectionflags	@""
	.align	4
.nv.constant0._ZN7cutlass13device_kernelINS_4gemm6kernel13GemmUniversalIN4cute5tupleIJiiiiEEENS1_10collective13CollectiveMmaINS1_34MainloopSm90TmaGmmaWarpSpecializedILi7ENS5_IJNS4_1CILi2EEESB_NSA_ILi1EEEEEENS1_35KernelTmaWarpSpecializedCooperativeEEENS5_IJNSA_ILi128EEESG_SG_EEEaNS5_IJlSC_lEEEaSI_NS4_8TiledMMAINS4_8MMA_AtomIJNS4_4SM904GMMA27MMA_64x128x32_S32S8S8_SS_TNEEEENS4_6LayoutINS5_IJSB_SC_SC_EEENS5_IJSC_NSA_ILi0EEESR_EEEEENS5_IJNS4_10UnderscoreESU_SU_EEEEENS4_23SM90_TMA_LOAD_MULTICASTENS4_14ComposedLayoutINS4_7SwizzleILi3ELi4ELi3EEENS4_18smem_ptr_flag_bitsILi8EEENSP_INS5_IJNSA_ILi8EEESG_EEENS5_IJSG_SC_EEEEEEEvNS4_8identityESX_S17_vS18_EENS_8epilogue10collective6detail29Sm90TmaWarpSpecializedAdapterINS1B_15DefaultEpilogueIaSI_SI_NS1A_6thread17LinearCombinationIaLi1EiiLNS1F_9ScaleType4KindE0ELNS_15FloatRoundStyleE2EaEENS1_15EpilogueDefaultEEEEEvvEEEEvNT_6ParamsE:
	.zero		1664


//--------------------- SYMBOLS --------------------------

	.type		.nv.reservedSmem.offset0,@object
	.size		.nv.reservedSmem.offset0,0x4
	.type		__assertfail,@function
